	.target	sm_100a

	.elftype	@"ET_EXEC"


//--------------------- .note.nv.tkinfo           --------------------------
	.section	.note.nv.tkinfo,"",@"SHT_NOTE"
	.sectionflags	@"SHF_NOTE_NV_TKINFO"
	.tkinfo
        /*0018*/ 	.word	0x00000002
        /*0030*/ 	.string	""
        /*0030*/ 	.string	"ptxas"
        /*0030*/ 	.string	"Cuda compilation tools, release 13.0, V13.0.88"
        /*0030*/ 	.string	"Build cuda_13.0.r13.0/compiler.36424714_0"
        /*0030*/ 	.string	"-arch sm_100a -m 64 "



//--------------------- .note.nv.cuinfo           --------------------------
	.section	.note.nv.cuinfo,"",@"SHT_NOTE"
	.sectionflags	@"SHF_NOTE_NV_CUINFO"
        /*0018*/ 	.short	0x0002
        /*001a*/ 	.short	0x0064
        /*001c*/ 	.short	0x0082
	.zero		2


//--------------------- .nv.info                  --------------------------
	.section	.nv.info,"",@"SHT_CUDA_INFO"
	.align	4


	//----- nvinfo : EIATTR_REGCOUNT
	.align		4
        /*0000*/ 	.byte	0x04, 0x2f
        /*0002*/ 	.short	(.L_19 - .L_18)
	.align		4
.L_18:
        /*0004*/ 	.word	index@(_ZN7cutlass13device_kernelINS_4gemm6kernel13GemmUniversalIN4cute5tupleIJiiiiEEENS1_10collective13CollectiveMmaINS1_35MainloopSm100TmaUmmaWarpSpecializedILi26ELi2ELi4ENS5_IJNS4_1CILi2EEENSA_ILi1EEESC_EEEEENS5_IJNSA_ILi128EEESF_NSA_ILi64EEEEEENS_12float_e4m3_tENS5_IJlSC_lEEESI_SJ_NS4_8TiledMMAINS4_8MMA_AtomIJNS4_10MMA_TraitsINS4_25SM100_MMA_F8F6F4_2x1SM_SSEJSI_SI_fSF_SF_NS4_17integral_constantINS4_4UMMA5MajorELSQ_0EEESR_NSO_INSP_7ScaleInELSS_0EEEST_EEEEEENS4_6LayoutINS5_IJSC_SC_SC_EEENS5_IJNSA_ILi0EEESY_SY_EEEEENS5_IJNS4_10UnderscoreES11_S11_EEEEENS4_18SM100_TMA_2SM_LOADENS4_14ComposedLayoutINS4_7SwizzleILi2ELi4ELi3EEENS4_18smem_ptr_flag_bitsILi8EEENSW_INS5_IJNSA_ILi8EEESG_EEENS5_IJSG_SC_EEEEEEEvNS4_8identityES14_S1E_vS1F_EENS_8epilogue10collective18CollectiveEpilogueINS1H_23Sm100TmaWarpSpecializedILi2ELi2ELi32ELb0ELb0EEEJNS5_IJSG_SF_SG_EEENS5_IJNSW_ISG_SC_EENSW_INS5_IJNSA_ILi32EEESB_EEENS5_IJSC_SG_EEEEEEEESI_SJ_SI_SJ_NS1H_6fusion15FusionCallbacksIS1L_NS1T_13LinCombEltActINS1H_6thread4SiLuESI_fSI_fLNS_15FloatRoundStyleE2EEES1M_S1S_JEEENS4_5SM1004TMEM4LOAD26SM100_TMEM_LOAD_32dp32b32xENS4_13SM90_TMA_LOADENS15_INS16_ILi1ELi4ELi3EEES19_NSW_INS5_IJS1A_S1O_EEENS5_IJS1O_SC_EEEEEEENS4_39AutoVectorizingCopyWithAssumedAlignmentILi128EEENS4_14SM90_TMA_STOREES2A_S2C_S2C_EEEvvEEEEvNT_6ParamsE)
        /*0008*/ 	.word	0x00000098


	//----- nvinfo : EIATTR_FRAME_SIZE
	.align		4
.L_19:
        /*000c*/ 	.byte	0x04, 0x11
        /*000e*/ 	.short	(.L_21 - .L_20)
	.align		4
.L_20:
        /*0010*/ 	.word	index@($__internal_3_$__cuda_sm20_rcp_rn_f32_slowpath)
        /*0014*/ 	.word	0x00000000


	//----- nvinfo : EIATTR_FRAME_SIZE
	.align		4
.L_21:
        /*0018*/ 	.byte	0x04, 0x11
        /*001a*/ 	.short	(.L_23 - .L_22)
	.align		4
.L_22:
        /*001c*/ 	.word	index@($__internal_2_$__cuda_sm10x_tcgen05_guardrail_trap_unallocated_columns_being_dealloced)
        /*0020*/ 	.word	0x00000000


	//----- nvinfo : EIATTR_FRAME_SIZE
	.align		4
.L_23:
        /*0024*/ 	.byte	0x04, 0x11
        /*0026*/ 	.short	(.L_25 - .L_24)
	.align		4
.L_24:
        /*0028*/ 	.word	index@($__internal_1_$__cuda_sm10x_tcgen05_guardrail_trap_phase_invalid_during_alloc)
        /*002c*/ 	.word	0x00000000


	//----- nvinfo : EIATTR_FRAME_SIZE
	.align		4
.L_25:
        /*0030*/ 	.byte	0x04, 0x11
        /*0032*/ 	.short	(.L_27 - .L_26)
	.align		4
.L_26:
        /*0034*/ 	.word	index@($__internal_0_$__cuda_sm10x_tcgen05_guardrail_trap_col_being_dealloced_not_returned_by_alloc)
        /*0038*/ 	.word	0x00000000


	//----- nvinfo : EIATTR_FRAME_SIZE
	.align		4
.L_27:
        /*003c*/ 	.byte	0x04, 0x11
        /*003e*/ 	.short	(.L_29 - .L_28)
	.align		4
.L_28:
        /*0040*/ 	.word	index@(_ZN7cutlass13device_kernelINS_4gemm6kernel13GemmUniversalIN4cute5tupleIJiiiiEEENS1_10collective13CollectiveMmaINS1_35MainloopSm100TmaUmmaWarpSpecializedILi26ELi2ELi4ENS5_IJNS4_1CILi2EEENSA_ILi1EEESC_EEEEENS5_IJNSA_ILi128EEESF_NSA_ILi64EEEEEENS_12float_e4m3_tENS5_IJlSC_lEEESI_SJ_NS4_8TiledMMAINS4_8MMA_AtomIJNS4_10MMA_TraitsINS4_25SM100_MMA_F8F6F4_2x1SM_SSEJSI_SI_fSF_SF_NS4_17integral_constantINS4_4UMMA5MajorELSQ_0EEESR_NSO_INSP_7ScaleInELSS_0EEEST_EEEEEENS4_6LayoutINS5_IJSC_SC_SC_EEENS5_IJNSA_ILi0EEESY_SY_EEEEENS5_IJNS4_10UnderscoreES11_S11_EEEEENS4_18SM100_TMA_2SM_LOADENS4_14ComposedLayoutINS4_7SwizzleILi2ELi4ELi3EEENS4_18smem_ptr_flag_bitsILi8EEENSW_INS5_IJNSA_ILi8EEESG_EEENS5_IJSG_SC_EEEEEEEvNS4_8identityES14_S1E_vS1F_EENS_8epilogue10collective18CollectiveEpilogueINS1H_23Sm100TmaWarpSpecializedILi2ELi2ELi32ELb0ELb0EEEJNS5_IJSG_SF_SG_EEENS5_IJNSW_ISG_SC_EENSW_INS5_IJNSA_ILi32EEESB_EEENS5_IJSC_SG_EEEEEEEESI_SJ_SI_SJ_NS1H_6fusion15FusionCallbacksIS1L_NS1T_13LinCombEltActINS1H_6thread4SiLuESI_fSI_fLNS_15FloatRoundStyleE2EEES1M_S1S_JEEENS4_5SM1004TMEM4LOAD26SM100_TMEM_LOAD_32dp32b32xENS4_13SM90_TMA_LOADENS15_INS16_ILi1ELi4ELi3EEES19_NSW_INS5_IJS1A_S1O_EEENS5_IJS1O_SC_EEEEEEENS4_39AutoVectorizingCopyWithAssumedAlignmentILi128EEENS4_14SM90_TMA_STOREES2A_S2C_S2C_EEEvvEEEEvNT_6ParamsE)
        /*0044*/ 	.word	0x00000000


	//----- nvinfo : EIATTR_MIN_STACK_SIZE
	.align		4
.L_29:
        /*0048*/ 	.byte	0x04, 0x12
        /*004a*/ 	.short	(.L_31 - .L_30)
	.align		4
.L_30:
        /*004c*/ 	.word	index@(_ZN7cutlass13device_kernelINS_4gemm6kernel13GemmUniversalIN4cute5tupleIJiiiiEEENS1_10collective13CollectiveMmaINS1_35MainloopSm100TmaUmmaWarpSpecializedILi26ELi2ELi4ENS5_IJNS4_1CILi2EEENSA_ILi1EEESC_EEEEENS5_IJNSA_ILi128EEESF_NSA_ILi64EEEEEENS_12float_e4m3_tENS5_IJlSC_lEEESI_SJ_NS4_8TiledMMAINS4_8MMA_AtomIJNS4_10MMA_TraitsINS4_25SM100_MMA_F8F6F4_2x1SM_SSEJSI_SI_fSF_SF_NS4_17integral_constantINS4_4UMMA5MajorELSQ_0EEESR_NSO_INSP_7ScaleInELSS_0EEEST_EEEEEENS4_6LayoutINS5_IJSC_SC_SC_EEENS5_IJNSA_ILi0EEESY_SY_EEEEENS5_IJNS4_10UnderscoreES11_S11_EEEEENS4_18SM100_TMA_2SM_LOADENS4_14ComposedLayoutINS4_7SwizzleILi2ELi4ELi3EEENS4_18smem_ptr_flag_bitsILi8EEENSW_INS5_IJNSA_ILi8EEESG_EEENS5_IJSG_SC_EEEEEEEvNS4_8identityES14_S1E_vS1F_EENS_8epilogue10collective18CollectiveEpilogueINS1H_23Sm100TmaWarpSpecializedILi2ELi2ELi32ELb0ELb0EEEJNS5_IJSG_SF_SG_EEENS5_IJNSW_ISG_SC_EENSW_INS5_IJNSA_ILi32EEESB_EEENS5_IJSC_SG_EEEEEEEESI_SJ_SI_SJ_NS1H_6fusion15FusionCallbacksIS1L_NS1T_13LinCombEltActINS1H_6thread4SiLuESI_fSI_fLNS_15FloatRoundStyleE2EEES1M_S1S_JEEENS4_5SM1004TMEM4LOAD26SM100_TMEM_LOAD_32dp32b32xENS4_13SM90_TMA_LOADENS15_INS16_ILi1ELi4ELi3EEES19_NSW_INS5_IJS1A_S1O_EEENS5_IJS1O_SC_EEEEEEENS4_39AutoVectorizingCopyWithAssumedAlignmentILi128EEENS4_14SM90_TMA_STOREES2A_S2C_S2C_EEEvvEEEEvNT_6ParamsE)
        /*0050*/ 	.word	0x00000000
.L_31:


//--------------------- .nv.compat                --------------------------
	.section	.nv.compat,"",@"SHT_CUDA_COMPAT_INFO"
	.align	4
        /*0000*/ 	.byte	0x02, 0x09, 0x01, 0x00, 0x02, 0x02, 0x02, 0x00, 0x02, 0x05, 0x05, 0x00, 0x03, 0x07, 0x01, 0x01
        /*0010*/ 	.byte	0x02, 0x03, 0x01, 0x00, 0x02, 0x06, 0x01, 0x00, 0x04, 0x0b, 0x08, 0x00, 0x09, 0x00, 0x00, 0x00
        /*0020*/ 	.byte	0x00, 0x00, 0x00, 0x00


//--------------------- .nv.info._ZN7cutlass13device_kernelINS_4gemm6kernel13GemmUniversalIN4cute5tupleIJiiiiEEENS1_10collective13CollectiveMmaINS1_35MainloopSm100TmaUmmaWarpSpecializedILi26ELi2ELi4ENS5_IJNS4_1CILi2EEENSA_ILi1EEESC_EEEEENS5_IJNSA_ILi128EEESF_NSA_ILi64EEEEEENS_12float_e4m3_tENS5_IJlSC_lEEESI_SJ_NS4_8TiledMMAINS4_8MMA_AtomIJNS4_10MMA_TraitsINS4_25SM100_MMA_F8F6F4_2x1SM_SSEJSI_SI_fSF_SF_NS4_17integral_constantINS4_4UMMA5MajorELSQ_0EEESR_NSO_INSP_7ScaleInELSS_0EEEST_EEEEEENS4_6LayoutINS5_IJSC_SC_SC_EEENS5_IJNSA_ILi0EEESY_SY_EEEEENS5_IJNS4_10UnderscoreES11_S11_EEEEENS4_18SM100_TMA_2SM_LOADENS4_14ComposedLayoutINS4_7SwizzleILi2ELi4ELi3EEENS4_18smem_ptr_flag_bitsILi8EEENSW_INS5_IJNSA_ILi8EEESG_EEENS5_IJSG_SC_EEEEEEEvNS4_8identityES14_S1E_vS1F_EENS_8epilogue10collective18CollectiveEpilogueINS1H_23Sm100TmaWarpSpecializedILi2ELi2ELi32ELb0ELb0EEEJNS5_IJSG_SF_SG_EEENS5_IJNSW_ISG_SC_EENSW_INS5_IJNSA_ILi32EEESB_EEENS5_IJSC_SG_EEEEEEEESI_SJ_SI_SJ_NS1H_6fusion15FusionCallbacksIS1L_NS1T_13LinCombEltActINS1H_6thread4SiLuESI_fSI_fLNS_15FloatRoundStyleE2EEES1M_S1S_JEEENS4_5SM1004TMEM4LOAD26SM100_TMEM_LOAD_32dp32b32xENS4_13SM90_TMA_LOADENS15_INS16_ILi1ELi4ELi3EEES19_NSW_INS5_IJS1A_S1O_EEENS5_IJS1O_SC_EEEEEEENS4_39AutoVectorizingCopyWithAssumedAlignmentILi128EEENS4_14SM90_TMA_STOREES2A_S2C_S2C_EEEvvEEEEvNT_6ParamsE --------------------------
	.section	.nv.info._ZN7cutlass13device_kernelINS_4gemm6kernel13GemmUniversalIN4cute5tupleIJiiiiEEENS1_10collective13CollectiveMmaINS1_35MainloopSm100TmaUmmaWarpSpecializedILi26ELi2ELi4ENS5_IJNS4_1CILi2EEENSA_ILi1EEESC_EEEEENS5_IJNSA_ILi128EEESF_NSA_ILi64EEEEEENS_12float_e4m3_tENS5_IJlSC_lEEESI_SJ_NS4_8TiledMMAINS4_8MMA_AtomIJNS4_10MMA_TraitsINS4_25SM100_MMA_F8F6F4_2x1SM_SSEJSI_SI_fSF_SF_NS4_17integral_constantINS4_4UMMA5MajorELSQ_0EEESR_NSO_INSP_7ScaleInELSS_0EEEST_EEEEEENS4_6LayoutINS5_IJSC_SC_SC_EEENS5_IJNSA_ILi0EEESY_SY_EEEEENS5_IJNS4_10UnderscoreES11_S11_EEEEENS4_18SM100_TMA_2SM_LOADENS4_14ComposedLayoutINS4_7SwizzleILi2ELi4ELi3EEENS4_18smem_ptr_flag_bitsILi8EEENSW_INS5_IJNSA_ILi8EEESG_EEENS5_IJSG_SC_EEEEEEEvNS4_8identityES14_S1E_vS1F_EENS_8epilogue10collective18CollectiveEpilogueINS1H_23Sm100TmaWarpSpecializedILi2ELi2ELi32ELb0ELb0EEEJNS5_IJSG_SF_SG_EEENS5_IJNSW_ISG_SC_EENSW_INS5_IJNSA_ILi32EEESB_EEENS5_IJSC_SG_EEEEEEEESI_SJ_SI_SJ_NS1H_6fusion15FusionCallbacksIS1L_NS1T_13LinCombEltActINS1H_6thread4SiLuESI_fSI_fLNS_15FloatRoundStyleE2EEES1M_S1S_JEEENS4_5SM1004TMEM4LOAD26SM100_TMEM_LOAD_32dp32b32xENS4_13SM90_TMA_LOADENS15_INS16_ILi1ELi4ELi3EEES19_NSW_INS5_IJS1A_S1O_EEENS5_IJS1O_SC_EEEEEEENS4_39AutoVectorizingCopyWithAssumedAlignmentILi128EEENS4_14SM90_TMA_STOREES2A_S2C_S2C_EEEvvEEEEvNT_6ParamsE,"",@"SHT_CUDA_INFO"
	.sectionflags	@""
	.align	4


	//----- nvinfo : EIATTR_CUDA_API_VERSION
	.align		4
        /*0000*/ 	.byte	0x04, 0x37
        /*0002*/ 	.short	(.L_33 - .L_32)
.L_32:
        /*0004*/ 	.word	0x00000082


	//----- nvinfo : EIATTR_KPARAM_INFO
	.align		4
.L_33:
        /*0008*/ 	.byte	0x04, 0x17
        /*000a*/ 	.short	(.L_35 - .L_34)
.L_34:
        /*000c*/ 	.word	0x00000000
        /*0010*/ 	.short	0x0000
        /*0012*/ 	.short	0x0000
        /*0014*/ 	.byte	0x00, 0xf0, 0x01, 0x20


	//----- nvinfo : EIATTR_AT_ENTRY_FRAGMENTS
	.align		4
.L_35:
        /*0018*/ 	.byte	0x04, 0x4f
        /*001a*/ 	.short	(.L_37 - .L_36)


	//   ....[0]....
.L_36:
        /*001c*/ 	.word	0x00000007


	//----- nvinfo : EIATTR_RESERVED_SMEM_USED
	.align		4
.L_37:
        /*0020*/ 	.byte	0x01, 0x41
	.zero		2


	//----- nvinfo : EIATTR_SPARSE_MMA_MASK
	.align		4
        /*0024*/ 	.byte	0x03, 0x50
        /*0026*/ 	.short	0x0000


	//----- nvinfo : EIATTR_TCGEN05_2CTA_USED
	.align		4
        /*0028*/ 	.byte	0x01, 0x52
	.zero		2


	//----- nvinfo : EIATTR_MAXREG_COUNT
	.align		4
        /*002c*/ 	.byte	0x03, 0x1b
        /*002e*/ 	.short	0x00ff


	//----- nvinfo : EIATTR_NUM_BARRIERS
	.align		4
        /*0030*/ 	.byte	0x02, 0x4c
        /*0032*/ 	.byte	0x07
	.zero		1


	//----- nvinfo : EIATTR_EXTERNS
	.align		4
        /*0034*/ 	.byte	0x04, 0x0f
        /*0036*/ 	.short	(.L_39 - .L_38)


	//   ....[0]....
	.align		4
.L_38:
        /*0038*/ 	.word	index@(__assertfail)


	//----- nvinfo : EIATTR_MERCURY_ISA_VERSION
	.align		4
.L_39:
        /*003c*/ 	.byte	0x03, 0x5f
        /*003e*/ 	.short	0x0101


	//----- nvinfo : EIATTR_INT_WARP_WIDE_INSTR_OFFSETS
	.align		4
        /*0040*/ 	.byte	0x04, 0x31
        /*0042*/ 	.short	(.L_41 - .L_40)


	//   ....[0]....
.L_40:
        /*0044*/ 	.word	0x00000f90


	//   ....[1]....
        /*0048*/ 	.word	0x00001030


	//   ....[2]....
        /*004c*/ 	.word	0x00002340


	//   ....[3]....
        /*0050*/ 	.word	0x00004d90


	//   ....[4]....
        /*0054*/ 	.word	0x00004dc0


	//   ....[5]....
        /*0058*/ 	.word	0x00004e10


	//   ....[6]....
        /*005c*/ 	.word	0x00005720


	//   ....[7]....
        /*0060*/ 	.word	0x00005740


	//   ....[8]....
        /*0064*/ 	.word	0x00005810


	//   ....[9]....
        /*0068*/ 	.word	0x000059d0


	//   ....[10]....
        /*006c*/ 	.word	0x000059e0


	//   ....[11]....
        /*0070*/ 	.word	0x00005b70


	//----- nvinfo : EIATTR_COOP_GROUP_MASK_REGIDS
	.align		4
.L_41:
        /*0074*/ 	.byte	0x04, 0x29
        /*0076*/ 	.short	(.L_43 - .L_42)


	//   ....[0]....
.L_42:
        /*0078*/ 	.word	0xffffffff


	//   ....[1]....
        /*007c*/ 	.word	0xffffffff


	//   ....[2]....
        /*0080*/ 	.word	0xffffffff


	//   ....[3]....
        /*0084*/ 	.word	0xffffffff


	//   ....[4]....
        /*0088*/ 	.word	0xffffffff


	//   ....[5]....
        /*008c*/ 	.word	0xffffffff


	//   ....[6]....
        /*0090*/ 	.word	0xffffffff


	//   ....[7]....
        /*0094*/ 	.word	0xffffffff


	//   ....[8]....
        /*0098*/ 	.word	0xffffffff


	//   ....[9]....
        /*009c*/ 	.word	0xffffffff


	//   ....[10]....
        /*00a0*/ 	.word	0xffffffff


	//   ....[11]....
        /*00a4*/ 	.word	0xffffffff


	//   ....[12]....
        /*00a8*/ 	.word	0xffffffff


	//   ....[13]....
        /*00ac*/ 	.word	0xffffffff


	//----- nvinfo : EIATTR_COOP_GROUP_INSTR_OFFSETS
	.align		4
.L_43:
        /*00b0*/ 	.byte	0x04, 0x28
        /*00b2*/ 	.short	(.L_45 - .L_44)


	//   ....[0]....
.L_44:
        /*00b4*/ 	.word	0x000000c0


	//   ....[1]....
        /*00b8*/ 	.word	0x000004d0


	//   ....[2]....
        /*00bc*/ 	.word	0x00000940


	//   ....[3]....
        /*00c0*/ 	.word	0x00000a90


	//   ....[4]....
        /*00c4*/ 	.word	0x00000b80


	//   ....[5]....
        /*00c8*/ 	.word	0x00000ce0


	//   ....[6]....
        /*00cc*/ 	.word	0x00000e70


	//   ....[7]....
        /*00d0*/ 	.word	0x000010b0


	//   ....[8]....
        /*00d4*/ 	.word	0x00002220


	//   ....[9]....
        /*00d8*/ 	.word	0x00003c60


	//   ....[10]....
        /*00dc*/ 	.word	0x00004130


	//   ....[11]....
        /*00e0*/ 	.word	0x00004160


	//   ....[12]....
        /*00e4*/ 	.word	0x00004ca0


	//   ....[13]....
        /*00e8*/ 	.word	0x00004eb0


	//----- nvinfo : EIATTR_VRC_CTA_INIT_COUNT
	.align		4
.L_45:
        /*00ec*/ 	.byte	0x02, 0x4a
        /*00ee*/ 	.byte	0x80
	.zero		1


	//----- nvinfo : EIATTR_SYSCALL_OFFSETS
	.align		4
        /*00f0*/ 	.byte	0x04, 0x46
        /*00f2*/ 	.short	(.L_47 - .L_46)


	//   ....[0]....
.L_46:
        /*00f4*/ 	.word	0x00006550


	//   ....[1]....
        /*00f8*/ 	.word	0x00006670


	//   ....[2]....
        /*00fc*/ 	.word	0x000070b0


	//----- nvinfo : EIATTR_MBARRIER_INSTR_OFFSETS
	.align		4
.L_47:
        /*0100*/ 	.byte	0x04, 0x39
        /*0102*/ 	.short	(.L_49 - .L_48)


	//   ....[0]....
.L_48:
        /*0104*/ 	.word	0x000005e0
        /*0108*/ 	.word	0x000000ff
        /*010c*/ 	.word	0x00000000
        /*0110*/ 	.short	0x0100
        /*0112*/ 	.byte	0x08
	.zero		1


	//   ....[1]....
        /*0114*/ 	.word	0x000005f0
        /*0118*/ 	.word	0x000000ff
        /*011c*/ 	.word	0x000000d0
        /*0120*/ 	.short	0x0100
        /*0122*/ 	.byte	0x08
	.zero		1


	//   ....[2]....
        /*0124*/ 	.word	0x00000600
        /*0128*/ 	.word	0x000000ff
        /*012c*/ 	.word	0x00000008
        /*0130*/ 	.short	0x0100
        /*0132*/ 	.byte	0x08
	.zero		1


	//   ....[3]....
        /*0134*/ 	.word	0x00000610
        /*0138*/ 	.word	0x000000ff
        /*013c*/ 	.word	0x000000d8
        /*0140*/ 	.short	0x0100
        /*0142*/ 	.byte	0x08
	.zero		1


	//   ....[4]....
        /*0144*/ 	.word	0x00000620
        /*0148*/ 	.word	0x000000ff
        /*014c*/ 	.word	0x00000010
        /*0150*/ 	.short	0x0100
        /*0152*/ 	.byte	0x08
	.zero		1


	//   ....[5]....
        /*0154*/ 	.word	0x00000630
        /*0158*/ 	.word	0x000000ff
        /*015c*/ 	.word	0x000000e0
        /*0160*/ 	.short	0x0100
        /*0162*/ 	.byte	0x08
	.zero		1


	//   ....[6]....
        /*0164*/ 	.word	0x00000640
        /*0168*/ 	.word	0x000000ff
        /*016c*/ 	.word	0x00000018
        /*0170*/ 	.short	0x0100
        /*0172*/ 	.byte	0x08
	.zero		1


	//   ....[7]....
        /*0174*/ 	.word	0x00000650
        /*0178*/ 	.word	0x000000ff
        /*017c*/ 	.word	0x000000e8
        /*0180*/ 	.short	0x0100
        /*0182*/ 	.byte	0x08
	.zero		1


	//   ....[8]....
        /*0184*/ 	.word	0x00000660
        /*0188*/ 	.word	0x000000ff
        /*018c*/ 	.word	0x00000020
        /*0190*/ 	.short	0x0100
        /*0192*/ 	.byte	0x08
	.zero		1


	//   ....[9]....
        /*0194*/ 	.word	0x00000670
        /*0198*/ 	.word	0x000000ff
        /*019c*/ 	.word	0x000000f0
        /*01a0*/ 	.short	0x0100
        /*01a2*/ 	.byte	0x08
	.zero		1


	//   ....[10]....
        /*01a4*/ 	.word	0x00000680
        /*01a8*/ 	.word	0x000000ff
        /*01ac*/ 	.word	0x00000028
        /*01b0*/ 	.short	0x0100
        /*01b2*/ 	.byte	0x08
	.zero		1


	//   ....[11]....
        /*01b4*/ 	.word	0x00000690
        /*01b8*/ 	.word	0x000000ff
        /*01bc*/ 	.word	0x000000f8
        /*01c0*/ 	.short	0x0100
        /*01c2*/ 	.byte	0x08
	.zero		1


	//   ....[12]....
        /*01c4*/ 	.word	0x000006a0
        /*01c8*/ 	.word	0x000000ff
        /*01cc*/ 	.word	0x00000030
        /*01d0*/ 	.short	0x0100
        /*01d2*/ 	.byte	0x08
	.zero		1


	//   ....[13]....
        /*01d4*/ 	.word	0x000006b0
        /*01d8*/ 	.word	0x000000ff
        /*01dc*/ 	.word	0x00000100
        /*01e0*/ 	.short	0x0100
        /*01e2*/ 	.byte	0x08
	.zero		1


	//   ....[14]....
        /*01e4*/ 	.word	0x000006c0
        /*01e8*/ 	.word	0x000000ff
        /*01ec*/ 	.word	0x00000038
        /*01f0*/ 	.short	0x0100
        /*01f2*/ 	.byte	0x08
	.zero		1


	//   ....[15]....
        /*01f4*/ 	.word	0x000006d0
        /*01f8*/ 	.word	0x000000ff
        /*01fc*/ 	.word	0x00000108
        /*0200*/ 	.short	0x0100
        /*0202*/ 	.byte	0x08
	.zero		1


	//   ....[16]....
        /*0204*/ 	.word	0x000006e0
        /*0208*/ 	.word	0x000000ff
        /*020c*/ 	.word	0x00000040
        /*0210*/ 	.short	0x0100
        /*0212*/ 	.byte	0x08
	.zero		1


	//   ....[17]....
        /*0214*/ 	.word	0x000006f0
        /*0218*/ 	.word	0x000000ff
        /*021c*/ 	.word	0x00000110
        /*0220*/ 	.short	0x0100
        /*0222*/ 	.byte	0x08
	.zero		1


	//   ....[18]....
        /*0224*/ 	.word	0x00000700
        /*0228*/ 	.word	0x000000ff
        /*022c*/ 	.word	0x00000048
        /*0230*/ 	.short	0x0100
        /*0232*/ 	.byte	0x08
	.zero		1


	//   ....[19]....
        /*0234*/ 	.word	0x00000710
        /*0238*/ 	.word	0x000000ff
        /*023c*/ 	.word	0x00000118
        /*0240*/ 	.short	0x0100
        /*0242*/ 	.byte	0x08
	.zero		1


	//   ....[20]....
        /*0244*/ 	.word	0x00000720
        /*0248*/ 	.word	0x000000ff
        /*024c*/ 	.word	0x00000050
        /*0250*/ 	.short	0x0100
        /*0252*/ 	.byte	0x08
	.zero		1


	//   ....[21]....
        /*0254*/ 	.word	0x00000730
        /*0258*/ 	.word	0x000000ff
        /*025c*/ 	.word	0x00000120
        /*0260*/ 	.short	0x0100
        /*0262*/ 	.byte	0x08
	.zero		1


	//   ....[22]....
        /*0264*/ 	.word	0x00000740
        /*0268*/ 	.word	0x000000ff
        /*026c*/ 	.word	0x00000058
        /*0270*/ 	.short	0x0100
        /*0272*/ 	.byte	0x08
	.zero		1


	//   ....[23]....
        /*0274*/ 	.word	0x00000750
        /*0278*/ 	.word	0x000000ff
        /*027c*/ 	.word	0x00000128
        /*0280*/ 	.short	0x0100
        /*0282*/ 	.byte	0x08
	.zero		1


	//   ....[24]....
        /*0284*/ 	.word	0x00000760
        /*0288*/ 	.word	0x000000ff
        /*028c*/ 	.word	0x00000060
        /*0290*/ 	.short	0x0100
        /*0292*/ 	.byte	0x08
	.zero		1


	//   ....[25]....
        /*0294*/ 	.word	0x00000770
        /*0298*/ 	.word	0x000000ff
        /*029c*/ 	.word	0x00000130
        /*02a0*/ 	.short	0x0100
        /*02a2*/ 	.byte	0x08
	.zero		1


	//   ....[26]....
        /*02a4*/ 	.word	0x00000780
        /*02a8*/ 	.word	0x000000ff
        /*02ac*/ 	.word	0x00000068
        /*02b0*/ 	.short	0x0100
        /*02b2*/ 	.byte	0x08
	.zero		1


	//   ....[27]....
        /*02b4*/ 	.word	0x00000790
        /*02b8*/ 	.word	0x000000ff
        /*02bc*/ 	.word	0x00000138
        /*02c0*/ 	.short	0x0100
        /*02c2*/ 	.byte	0x08
	.zero		1


	//   ....[28]....
        /*02c4*/ 	.word	0x000007a0
        /*02c8*/ 	.word	0x000000ff
        /*02cc*/ 	.word	0x00000070
        /*02d0*/ 	.short	0x0100
        /*02d2*/ 	.byte	0x08
	.zero		1


	//   ....[29]....
        /*02d4*/ 	.word	0x000007b0
        /*02d8*/ 	.word	0x000000ff
        /*02dc*/ 	.word	0x00000140
        /*02e0*/ 	.short	0x0100
        /*02e2*/ 	.byte	0x08
	.zero		1


	//   ....[30]....
        /*02e4*/ 	.word	0x000007c0
        /*02e8*/ 	.word	0x000000ff
        /*02ec*/ 	.word	0x00000078
        /*02f0*/ 	.short	0x0100
        /*02f2*/ 	.byte	0x08
	.zero		1


	//   ....[31]....
        /*02f4*/ 	.word	0x000007d0
        /*02f8*/ 	.word	0x000000ff
        /*02fc*/ 	.word	0x00000148
        /*0300*/ 	.short	0x0100
        /*0302*/ 	.byte	0x08
	.zero		1


	//   ....[32]....
        /*0304*/ 	.word	0x000007e0
        /*0308*/ 	.word	0x000000ff
        /*030c*/ 	.word	0x00000080
        /*0310*/ 	.short	0x0100
        /*0312*/ 	.byte	0x08
	.zero		1


	//   ....[33]....
        /*0314*/ 	.word	0x000007f0
        /*0318*/ 	.word	0x000000ff
        /*031c*/ 	.word	0x00000150
        /*0320*/ 	.short	0x0100
        /*0322*/ 	.byte	0x08
	.zero		1


	//   ....[34]....
        /*0324*/ 	.word	0x00000800
        /*0328*/ 	.word	0x000000ff
        /*032c*/ 	.word	0x00000088
        /*0330*/ 	.short	0x0100
        /*0332*/ 	.byte	0x08
	.zero		1


	//   ....[35]....
        /*0334*/ 	.word	0x00000810
        /*0338*/ 	.word	0x000000ff
        /*033c*/ 	.word	0x00000158
        /*0340*/ 	.short	0x0100
        /*0342*/ 	.byte	0x08
	.zero		1


	//   ....[36]....
        /*0344*/ 	.word	0x00000820
        /*0348*/ 	.word	0x000000ff
        /*034c*/ 	.word	0x00000090
        /*0350*/ 	.short	0x0100
        /*0352*/ 	.byte	0x08
	.zero		1


	//   ....[37]....
        /*0354*/ 	.word	0x00000830
        /*0358*/ 	.word	0x000000ff
        /*035c*/ 	.word	0x00000160
        /*0360*/ 	.short	0x0100
        /*0362*/ 	.byte	0x08
	.zero		1


	//   ....[38]....
        /*0364*/ 	.word	0x00000840
        /*0368*/ 	.word	0x000000ff
        /*036c*/ 	.word	0x00000098
        /*0370*/ 	.short	0x0100
        /*0372*/ 	.byte	0x08
	.zero		1


	//   ....[39]....
        /*0374*/ 	.word	0x00000850
        /*0378*/ 	.word	0x000000ff
        /*037c*/ 	.word	0x00000168
        /*0380*/ 	.short	0x0100
        /*0382*/ 	.byte	0x08
	.zero		1


	//   ....[40]....
        /*0384*/ 	.word	0x00000860
        /*0388*/ 	.word	0x000000ff
        /*038c*/ 	.word	0x000000a0
        /*0390*/ 	.short	0x0100
        /*0392*/ 	.byte	0x08
	.zero		1


	//   ....[41]....
        /*0394*/ 	.word	0x00000870
        /*0398*/ 	.word	0x000000ff
        /*039c*/ 	.word	0x00000170
        /*03a0*/ 	.short	0x0100
        /*03a2*/ 	.byte	0x08
	.zero		1


	//   ....[42]....
        /*03a4*/ 	.word	0x00000880
        /*03a8*/ 	.word	0x000000ff
        /*03ac*/ 	.word	0x000000a8
        /*03b0*/ 	.short	0x0100
        /*03b2*/ 	.byte	0x08
	.zero		1


	//   ....[43]....
        /*03b4*/ 	.word	0x00000890
        /*03b8*/ 	.word	0x000000ff
        /*03bc*/ 	.word	0x00000178
        /*03c0*/ 	.short	0x0100
        /*03c2*/ 	.byte	0x08
	.zero		1


	//   ....[44]....
        /*03c4*/ 	.word	0x000008a0
        /*03c8*/ 	.word	0x000000ff
        /*03cc*/ 	.word	0x000000b0
        /*03d0*/ 	.short	0x0100
        /*03d2*/ 	.byte	0x08
	.zero		1


	//   ....[45]....
        /*03d4*/ 	.word	0x000008b0
        /*03d8*/ 	.word	0x000000ff
        /*03dc*/ 	.word	0x00000180
        /*03e0*/ 	.short	0x0100
        /*03e2*/ 	.byte	0x08
	.zero		1


	//   ....[46]....
        /*03e4*/ 	.word	0x000008c0
        /*03e8*/ 	.word	0x000000ff
        /*03ec*/ 	.word	0x000000b8
        /*03f0*/ 	.short	0x0100
        /*03f2*/ 	.byte	0x08
	.zero		1


	//   ....[47]....
        /*03f4*/ 	.word	0x000008d0
        /*03f8*/ 	.word	0x000000ff
        /*03fc*/ 	.word	0x00000188
        /*0400*/ 	.short	0x0100
        /*0402*/ 	.byte	0x08
	.zero		1


	//   ....[48]....
        /*0404*/ 	.word	0x000008e0
        /*0408*/ 	.word	0x000000ff
        /*040c*/ 	.word	0x000000c0
        /*0410*/ 	.short	0x0100
        /*0412*/ 	.byte	0x08
	.zero		1


	//   ....[49]....
        /*0414*/ 	.word	0x000008f0
        /*0418*/ 	.word	0x000000ff
        /*041c*/ 	.word	0x00000190
        /*0420*/ 	.short	0x0100
        /*0422*/ 	.byte	0x08
	.zero		1


	//   ....[50]....
        /*0424*/ 	.word	0x00000900
        /*0428*/ 	.word	0x000000ff
        /*042c*/ 	.word	0x000000c8
        /*0430*/ 	.short	0x0100
        /*0432*/ 	.byte	0x08
	.zero		1


	//   ....[51]....
        /*0434*/ 	.word	0x00000910
        /*0438*/ 	.word	0x000000ff
        /*043c*/ 	.word	0x00000198
        /*0440*/ 	.short	0x0100
        /*0442*/ 	.byte	0x08
	.zero		1


	//   ....[52]....
        /*0444*/ 	.word	0x00000a40
        /*0448*/ 	.word	0x000000ff
        /*044c*/ 	.word	0x000001a0
        /*0450*/ 	.short	0x0100
        /*0452*/ 	.byte	0x09
	.zero		1


	//   ....[53]....
        /*0454*/ 	.word	0x00000a50
        /*0458*/ 	.word	0x000000ff
        /*045c*/ 	.word	0x000001b0
        /*0460*/ 	.short	0x0100
        /*0462*/ 	.byte	0x09
	.zero		1


	//   ....[54]....
        /*0464*/ 	.word	0x00000a60
        /*0468*/ 	.word	0x000000ff
        /*046c*/ 	.word	0x000001a8
        /*0470*/ 	.short	0x0100
        /*0472*/ 	.byte	0x09
	.zero		1


	//   ....[55]....
        /*0474*/ 	.word	0x00000a70
        /*0478*/ 	.word	0x000000ff
        /*047c*/ 	.word	0x000001b8
        /*0480*/ 	.short	0x0100
        /*0482*/ 	.byte	0x09
	.zero		1


	//   ....[56]....
        /*0484*/ 	.word	0x00000b50
        /*0488*/ 	.word	0x000000ff
        /*048c*/ 	.word	0x000001c0
        /*0490*/ 	.short	0x0100
        /*0492*/ 	.byte	0x08
	.zero		1


	//   ....[57]....
        /*0494*/ 	.word	0x00000b60
        /*0498*/ 	.word	0x000000ff
        /*049c*/ 	.word	0x000001c8
        /*04a0*/ 	.short	0x0100
        /*04a2*/ 	.byte	0x08
	.zero		1


	//   ....[58]....
        /*04a4*/ 	.word	0x00000c90
        /*04a8*/ 	.word	0x000000ff
        /*04ac*/ 	.word	0x000001d0
        /*04b0*/ 	.short	0x0100
        /*04b2*/ 	.byte	0x08
	.zero		1


	//   ....[59]....
        /*04b4*/ 	.word	0x00000ca0
        /*04b8*/ 	.word	0x000000ff
        /*04bc*/ 	.word	0x000001e0
        /*04c0*/ 	.short	0x0100
        /*04c2*/ 	.byte	0x08
	.zero		1


	//   ....[60]....
        /*04c4*/ 	.word	0x00000cb0
        /*04c8*/ 	.word	0x000000ff
        /*04cc*/ 	.word	0x000001d8
        /*04d0*/ 	.short	0x0100
        /*04d2*/ 	.byte	0x08
	.zero		1


	//   ....[61]....
        /*04d4*/ 	.word	0x00000cc0
        /*04d8*/ 	.word	0x000000ff
        /*04dc*/ 	.word	0x000001e8
        /*04e0*/ 	.short	0x0100
        /*04e2*/ 	.byte	0x08
	.zero		1


	//   ....[62]....
        /*04e4*/ 	.word	0x00000de0
        /*04e8*/ 	.word	0x000000ff
        /*04ec*/ 	.word	0x000001f0
        /*04f0*/ 	.short	0x0100
        /*04f2*/ 	.byte	0x09
	.zero		1


	//   ....[63]....
        /*04f4*/ 	.word	0x00000df0
        /*04f8*/ 	.word	0x000000ff
        /*04fc*/ 	.word	0x00000210
        /*0500*/ 	.short	0x0100
        /*0502*/ 	.byte	0x09
	.zero		1


	//   ....[64]....
        /*0504*/ 	.word	0x00000e00
        /*0508*/ 	.word	0x000000ff
        /*050c*/ 	.word	0x000001f8
        /*0510*/ 	.short	0x0100
        /*0512*/ 	.byte	0x09
	.zero		1


	//   ....[65]....
        /*0514*/ 	.word	0x00000e10
        /*0518*/ 	.word	0x000000ff
        /*051c*/ 	.word	0x00000218
        /*0520*/ 	.short	0x0100
        /*0522*/ 	.byte	0x09
	.zero		1


	//   ....[66]....
        /*0524*/ 	.word	0x00000e20
        /*0528*/ 	.word	0x000000ff
        /*052c*/ 	.word	0x00000200
        /*0530*/ 	.short	0x0100
        /*0532*/ 	.byte	0x09
	.zero		1


	//   ....[67]....
        /*0534*/ 	.word	0x00000e30
        /*0538*/ 	.word	0x000000ff
        /*053c*/ 	.word	0x00000220
        /*0540*/ 	.short	0x0100
        /*0542*/ 	.byte	0x09
	.zero		1


	//   ....[68]....
        /*0544*/ 	.word	0x00000e40
        /*0548*/ 	.word	0x000000ff
        /*054c*/ 	.word	0x00000208
        /*0550*/ 	.short	0x0100
        /*0552*/ 	.byte	0x09
	.zero		1


	//   ....[69]....
        /*0554*/ 	.word	0x00000e50
        /*0558*/ 	.word	0x000000ff
        /*055c*/ 	.word	0x00000228
        /*0560*/ 	.short	0x0100
        /*0562*/ 	.byte	0x09
	.zero		1


	//   ....[70]....
        /*0564*/ 	.word	0x00000f40
        /*0568*/ 	.word	0x000000ff
        /*056c*/ 	.word	0x00000230
        /*0570*/ 	.short	0x0100
        /*0572*/ 	.byte	0x08
	.zero		1


	//   ....[71]....
        /*0574*/ 	.word	0x00000f50
        /*0578*/ 	.word	0x000000ff
        /*057c*/ 	.word	0x00000240
        /*0580*/ 	.short	0x0100
        /*0582*/ 	.byte	0x08
	.zero		1


	//   ....[72]....
        /*0584*/ 	.word	0x00000f60
        /*0588*/ 	.word	0x000000ff
        /*058c*/ 	.word	0x00000238
        /*0590*/ 	.short	0x0100
        /*0592*/ 	.byte	0x08
	.zero		1


	//   ....[73]....
        /*0594*/ 	.word	0x00000f70
        /*0598*/ 	.word	0x000000ff
        /*059c*/ 	.word	0x00000248
        /*05a0*/ 	.short	0x0100
        /*05a2*/ 	.byte	0x08
	.zero		1


	//   ....[74]....
        /*05a4*/ 	.word	0x00001060
        /*05a8*/ 	.word	0x000000ff
        /*05ac*/ 	.word	0x00000250
        /*05b0*/ 	.short	0x0100
        /*05b2*/ 	.byte	0x07
	.zero		1


	//   ....[75]....
        /*05b4*/ 	.word	0x00001a40
        /*05b8*/ 	.word	0x00000002
        /*05bc*/ 	.word	0x00000240
        /*05c0*/ 	.short	0x010a
        /*05c2*/ 	.byte	0xff
	.zero		1


	//   ....[76]....
        /*05c4*/ 	.word	0x00001a70
        /*05c8*/ 	.word	0x00000002
        /*05cc*/ 	.word	0x00000230
        /*05d0*/ 	.short	0x0101
        /*05d2*/ 	.byte	0xff
	.zero		1


	//   ....[77]....
        /*05d4*/ 	.word	0x00001b40
        /*05d8*/ 	.word	0x000000ff
        /*05dc*/ 	.word	0x000000d0
        /*05e0*/ 	.short	0x010a
        /*05e2*/ 	.byte	0x08
	.zero		1


	//   ....[78]....
        /*05e4*/ 	.word	0x00001c30
        /*05e8*/ 	.word	0x000000ff
        /*05ec*/ 	.word	0x000000d0
        /*05f0*/ 	.short	0x010a
        /*05f2*/ 	.byte	0x21
	.zero		1


	//   ....[79]....
        /*05f4*/ 	.word	0x00001df0
        /*05f8*/ 	.word	0x000000ff
        /*05fc*/ 	.word	0x000000d0
        /*0600*/ 	.short	0x010a
        /*0602*/ 	.byte	0x08
	.zero		1


	//   ....[80]....
        /*0604*/ 	.word	0x00001ef0
        /*0608*/ 	.word	0x000000ff
        /*060c*/ 	.word	0x000001c8
        /*0610*/ 	.short	0x0101
        /*0612*/ 	.byte	0x06
	.zero		1


	//   ....[81]....
        /*0614*/ 	.word	0x00001f00
        /*0618*/ 	.word	0x000000ff
        /*061c*/ 	.word	0x000000d0
        /*0620*/ 	.short	0x010a
        /*0622*/ 	.byte	0x08
	.zero		1


	//   ....[82]....
        /*0624*/ 	.word	0x00001f80
        /*0628*/ 	.word	0x000000ff
        /*062c*/ 	.word	0x000000d0
        /*0630*/ 	.short	0x010a
        /*0632*/ 	.byte	0x11
	.zero		1


	//   ....[83]....
        /*0634*/ 	.word	0x00002110
        /*0638*/ 	.word	0x000000ff
        /*063c*/ 	.word	0x000000d0
        /*0640*/ 	.short	0x010a
        /*0642*/ 	.byte	0x08
	.zero		1


	//   ....[84]....
        /*0644*/ 	.word	0x00002250
        /*0648*/ 	.word	0x00000002
        /*064c*/ 	.word	0x000001d0
        /*0650*/ 	.short	0x010a
        /*0652*/ 	.byte	0xff
	.zero		1


	//   ....[85]....
        /*0654*/ 	.word	0x00002310
        /*0658*/ 	.word	0x00000002
        /*065c*/ 	.word	0x00000000
        /*0660*/ 	.short	0x0101
        /*0662*/ 	.byte	0xff
	.zero		1


	//   ....[86]....
        /*0664*/ 	.word	0x00002870
        /*0668*/ 	.word	0x000000ff
        /*066c*/ 	.word	0x00000000
        /*0670*/ 	.short	0x010a
        /*0672*/ 	.byte	0x04
	.zero		1


	//   ....[87]....
        /*0674*/ 	.word	0x00002900
        /*0678*/ 	.word	0x000000ff
        /*067c*/ 	.word	0x00000000
        /*0680*/ 	.short	0x010a
        /*0682*/ 	.byte	0x04
	.zero		1


	//   ....[88]....
        /*0684*/ 	.word	0x00002990
        /*0688*/ 	.word	0x000000ff
        /*068c*/ 	.word	0x00000000
        /*0690*/ 	.short	0x010a
        /*0692*/ 	.byte	0x04
	.zero		1


	//   ....[89]....
        /*0694*/ 	.word	0x00002a20
        /*0698*/ 	.word	0x000000ff
        /*069c*/ 	.word	0x00000000
        /*06a0*/ 	.short	0x010a
        /*06a2*/ 	.byte	0x04
	.zero		1


	//   ....[90]....
        /*06a4*/ 	.word	0x00002ab0
        /*06a8*/ 	.word	0x000000ff
        /*06ac*/ 	.word	0x00000000
        /*06b0*/ 	.short	0x010a
        /*06b2*/ 	.byte	0x04
	.zero		1


	//   ....[91]....
        /*06b4*/ 	.word	0x00002b40
        /*06b8*/ 	.word	0x000000ff
        /*06bc*/ 	.word	0x00000000
        /*06c0*/ 	.short	0x010a
        /*06c2*/ 	.byte	0x04
	.zero		1


	//   ....[92]....
        /*06c4*/ 	.word	0x00002bd0
        /*06c8*/ 	.word	0x000000ff
        /*06cc*/ 	.word	0x00000000
        /*06d0*/ 	.short	0x010a
        /*06d2*/ 	.byte	0x04
	.zero		1


	//   ....[93]....
        /*06d4*/ 	.word	0x00002c60
        /*06d8*/ 	.word	0x000000ff
        /*06dc*/ 	.word	0x00000000
        /*06e0*/ 	.short	0x010a
        /*06e2*/ 	.byte	0x04
	.zero		1


	//   ....[94]....
        /*06e4*/ 	.word	0x00002cf0
        /*06e8*/ 	.word	0x000000ff
        /*06ec*/ 	.word	0x00000000
        /*06f0*/ 	.short	0x010a
        /*06f2*/ 	.byte	0x04
	.zero		1


	//   ....[95]....
        /*06f4*/ 	.word	0x00002d80
        /*06f8*/ 	.word	0x000000ff
        /*06fc*/ 	.word	0x00000000
        /*0700*/ 	.short	0x010a
        /*0702*/ 	.byte	0x04
	.zero		1


	//   ....[96]....
        /*0704*/ 	.word	0x00002e10
        /*0708*/ 	.word	0x000000ff
        /*070c*/ 	.word	0x00000000
        /*0710*/ 	.short	0x010a
        /*0712*/ 	.byte	0x04
	.zero		1


	//   ....[97]....
        /*0714*/ 	.word	0x00002ea0
        /*0718*/ 	.word	0x000000ff
        /*071c*/ 	.word	0x00000000
        /*0720*/ 	.short	0x010a
        /*0722*/ 	.byte	0x04
	.zero		1


	//   ....[98]....
        /*0724*/ 	.word	0x00002f30
        /*0728*/ 	.word	0x000000ff
        /*072c*/ 	.word	0x00000000
        /*0730*/ 	.short	0x010a
        /*0732*/ 	.byte	0x04
	.zero		1


	//   ....[99]....
        /*0734*/ 	.word	0x00002fc0
        /*0738*/ 	.word	0x000000ff
        /*073c*/ 	.word	0x00000000
        /*0740*/ 	.short	0x010a
        /*0742*/ 	.byte	0x04
	.zero		1


	//   ....[100]....
        /*0744*/ 	.word	0x00003050
        /*0748*/ 	.word	0x000000ff
        /*074c*/ 	.word	0x00000000
        /*0750*/ 	.short	0x010a
        /*0752*/ 	.byte	0x04
	.zero		1


	//   ....[101]....
        /*0754*/ 	.word	0x000030e0
        /*0758*/ 	.word	0x000000ff
        /*075c*/ 	.word	0x00000000
        /*0760*/ 	.short	0x010a
        /*0762*/ 	.byte	0x04
	.zero		1


	//   ....[102]....
        /*0764*/ 	.word	0x00003170
        /*0768*/ 	.word	0x000000ff
        /*076c*/ 	.word	0x00000000
        /*0770*/ 	.short	0x010a
        /*0772*/ 	.byte	0x04
	.zero		1


	//   ....[103]....
        /*0774*/ 	.word	0x00003200
        /*0778*/ 	.word	0x000000ff
        /*077c*/ 	.word	0x00000000
        /*0780*/ 	.short	0x010a
        /*0782*/ 	.byte	0x04
	.zero		1


	//   ....[104]....
        /*0784*/ 	.word	0x00003290
        /*0788*/ 	.word	0x000000ff
        /*078c*/ 	.word	0x00000000
        /*0790*/ 	.short	0x010a
        /*0792*/ 	.byte	0x04
	.zero		1


	//   ....[105]....
        /*0794*/ 	.word	0x00003320
        /*0798*/ 	.word	0x000000ff
        /*079c*/ 	.word	0x00000000
        /*07a0*/ 	.short	0x010a
        /*07a2*/ 	.byte	0x04
	.zero		1


	//   ....[106]....
        /*07a4*/ 	.word	0x000033b0
        /*07a8*/ 	.word	0x000000ff
        /*07ac*/ 	.word	0x00000000
        /*07b0*/ 	.short	0x010a
        /*07b2*/ 	.byte	0x04
	.zero		1


	//   ....[107]....
        /*07b4*/ 	.word	0x00003440
        /*07b8*/ 	.word	0x000000ff
        /*07bc*/ 	.word	0x00000000
        /*07c0*/ 	.short	0x010a
        /*07c2*/ 	.byte	0x04
	.zero		1


	//   ....[108]....
        /*07c4*/ 	.word	0x000034d0
        /*07c8*/ 	.word	0x000000ff
        /*07cc*/ 	.word	0x00000000
        /*07d0*/ 	.short	0x010a
        /*07d2*/ 	.byte	0x04
	.zero		1


	//   ....[109]....
        /*07d4*/ 	.word	0x00003560
        /*07d8*/ 	.word	0x000000ff
        /*07dc*/ 	.word	0x00000000
        /*07e0*/ 	.short	0x010a
        /*07e2*/ 	.byte	0x04
	.zero		1


	//   ....[110]....
        /*07e4*/ 	.word	0x000035f0
        /*07e8*/ 	.word	0x000000ff
        /*07ec*/ 	.word	0x00000000
        /*07f0*/ 	.short	0x010a
        /*07f2*/ 	.byte	0x04
	.zero		1


	//   ....[111]....
        /*07f4*/ 	.word	0x00003690
        /*07f8*/ 	.word	0x00000000
        /*07fc*/ 	.word	0x00000000
        /*0800*/ 	.short	0x010a
        /*0802*/ 	.byte	0xff
	.zero		1


	//   ....[112]....
        /*0804*/ 	.word	0x000037c0
        /*0808*/ 	.word	0x00000000
        /*080c*/ 	.word	0x00000230
        /*0810*/ 	.short	0x010a
        /*0812*/ 	.byte	0xff
	.zero		1


	//   ....[113]....
        /*0814*/ 	.word	0x00003830
        /*0818*/ 	.word	0x00000000
        /*081c*/ 	.word	0x00000000
        /*0820*/ 	.short	0x0101
        /*0822*/ 	.byte	0xff
	.zero		1


	//   ....[114]....
        /*0824*/ 	.word	0x00003850
        /*0828*/ 	.word	0x000000ff
        /*082c*/ 	.word	0x000001e0
        /*0830*/ 	.short	0x010a
        /*0832*/ 	.byte	0x05
	.zero		1


	//   ....[115]....
        /*0834*/ 	.word	0x00003970
        /*0838*/ 	.word	0x00000000
        /*083c*/ 	.word	0x000001d0
        /*0840*/ 	.short	0x010a
        /*0842*/ 	.byte	0xff
	.zero		1


	//   ....[116]....
        /*0844*/ 	.word	0x00003a70
        /*0848*/ 	.word	0x00000000
        /*084c*/ 	.word	0x00000000
        /*0850*/ 	.short	0x0101
        /*0852*/ 	.byte	0xff
	.zero		1


	//   ....[117]....
        /*0854*/ 	.word	0x00003b00
        /*0858*/ 	.word	0x000000ff
        /*085c*/ 	.word	0x000001e0
        /*0860*/ 	.short	0x0106
        /*0862*/ 	.byte	0x05
	.zero		1


	//   ....[118]....
        /*0864*/ 	.word	0x00003b20
        /*0868*/ 	.word	0x000000ff
        /*086c*/ 	.word	0x000001e0
        /*0870*/ 	.short	0x010a
        /*0872*/ 	.byte	0x05
	.zero		1


	//   ....[119]....
        /*0874*/ 	.word	0x00003bb0
        /*0878*/ 	.word	0x000000ff
        /*087c*/ 	.word	0x000001e0
        /*0880*/ 	.short	0x0106
        /*0882*/ 	.byte	0x04
	.zero		1


	//   ....[120]....
        /*0884*/ 	.word	0x00003bf0
        /*0888*/ 	.word	0x00000000
        /*088c*/ 	.word	0x000001e0
        /*0890*/ 	.short	0x010a
        /*0892*/ 	.byte	0xff
	.zero		1


	//   ....[121]....
        /*0894*/ 	.word	0x00003e30
        /*0898*/ 	.word	0x000000ff
        /*089c*/ 	.word	0x00000008
        /*08a0*/ 	.short	0x010a
        /*08a2*/ 	.byte	0x06
	.zero		1


	//   ....[122]....
        /*08a4*/ 	.word	0x00003e50
        /*08a8*/ 	.word	0x000000ff
        /*08ac*/ 	.word	0x00000008
        /*08b0*/ 	.short	0x010a
        /*08b2*/ 	.byte	0x06
	.zero		1


	//   ....[123]....
        /*08b4*/ 	.word	0x00003fe0
        /*08b8*/ 	.word	0x000000ff
        /*08bc*/ 	.word	0x00000008
        /*08c0*/ 	.short	0x010a
        /*08c2*/ 	.byte	0x06
	.zero		1


	//   ....[124]....
        /*08c4*/ 	.word	0x00004000
        /*08c8*/ 	.word	0x000000ff
        /*08cc*/ 	.word	0x00000008
        /*08d0*/ 	.short	0x010a
        /*08d2*/ 	.byte	0x06
	.zero		1


	//   ....[125]....
        /*08d4*/ 	.word	0x000040c0
        /*08d8*/ 	.word	0x000000ff
        /*08dc*/ 	.word	0x00000000
        /*08e0*/ 	.short	0x0101
        /*08e2*/ 	.byte	0x07
	.zero		1


	//   ....[126]....
        /*08e4*/ 	.word	0x000043c0
        /*08e8*/ 	.word	0x00000000
        /*08ec*/ 	.word	0x000001d0
        /*08f0*/ 	.short	0x010a
        /*08f2*/ 	.byte	0xff
	.zero		1


	//   ....[127]....
        /*08f4*/ 	.word	0x00004480
        /*08f8*/ 	.word	0x00000000
        /*08fc*/ 	.word	0x00000000
        /*0900*/ 	.short	0x0101
        /*0902*/ 	.byte	0xff
	.zero		1


	//   ....[128]....
        /*0904*/ 	.word	0x00004540
        /*0908*/ 	.word	0x000000ff
        /*090c*/ 	.word	0x00000000
        /*0910*/ 	.short	0x010a
        /*0912*/ 	.byte	0x06
	.zero		1


	//   ....[129]....
        /*0914*/ 	.word	0x00004550
        /*0918*/ 	.word	0x000000ff
        /*091c*/ 	.word	0x00000210
        /*0920*/ 	.short	0x010a
        /*0922*/ 	.byte	0x0a
	.zero		1


	//   ....[130]....
        /*0924*/ 	.word	0x00004600
        /*0928*/ 	.word	0x000000ff
        /*092c*/ 	.word	0x00000000
        /*0930*/ 	.short	0x010a
        /*0932*/ 	.byte	0x09
	.zero		1


	//   ....[131]....
        /*0934*/ 	.word	0x00004740
        /*0938*/ 	.word	0x000000ff
        /*093c*/ 	.word	0x00000000
        /*0940*/ 	.short	0x010a
        /*0942*/ 	.byte	0x06
	.zero		1


	//   ....[132]....
        /*0944*/ 	.word	0x00004990
        /*0948*/ 	.word	0x000000ff
        /*094c*/ 	.word	0x00000000
        /*0950*/ 	.short	0x010a
        /*0952*/ 	.byte	0x07
	.zero		1


	//   ....[133]....
        /*0954*/ 	.word	0x00004a20
        /*0958*/ 	.word	0x000000ff
        /*095c*/ 	.word	0x00000000
        /*0960*/ 	.short	0x010a
        /*0962*/ 	.byte	0x07
	.zero		1


	//   ....[134]....
        /*0964*/ 	.word	0x00004ab0
        /*0968*/ 	.word	0x000000ff
        /*096c*/ 	.word	0x00000000
        /*0970*/ 	.short	0x010a
        /*0972*/ 	.byte	0x07
	.zero		1


	//   ....[135]....
        /*0974*/ 	.word	0x00004b50
        /*0978*/ 	.word	0x00000000
        /*097c*/ 	.word	0x00000000
        /*0980*/ 	.short	0x010a
        /*0982*/ 	.byte	0xff
	.zero		1


	//   ....[136]....
        /*0984*/ 	.word	0x00004b90
        /*0988*/ 	.word	0x00000000
        /*098c*/ 	.word	0x00000000
        /*0990*/ 	.short	0x010a
        /*0992*/ 	.byte	0xff
	.zero		1


	//   ....[137]....
        /*0994*/ 	.word	0x00004c00
        /*0998*/ 	.word	0x000000ff
        /*099c*/ 	.word	0x00000000
        /*09a0*/ 	.short	0x0101
        /*09a2*/ 	.byte	0x05
	.zero		1


	//   ....[138]....
        /*09a4*/ 	.word	0x00004c40
        /*09a8*/ 	.word	0x000000ff
        /*09ac*/ 	.word	0x00000250
        /*09b0*/ 	.short	0x010a
        /*09b2*/ 	.byte	0x08
	.zero		1


	//   ....[139]....
        /*09b4*/ 	.word	0x00004c90
        /*09b8*/ 	.word	0x000000ff
        /*09bc*/ 	.word	0x00000000
        /*09c0*/ 	.short	0x0101
        /*09c2*/ 	.byte	0x05
	.zero		1


	//   ....[140]....
        /*09c4*/ 	.word	0x000050c0
        /*09c8*/ 	.word	0x00000000
        /*09cc*/ 	.word	0x000001d0
        /*09d0*/ 	.short	0x010a
        /*09d2*/ 	.byte	0xff
	.zero		1


	//   ....[141]....
        /*09d4*/ 	.word	0x00005180
        /*09d8*/ 	.word	0x00000000
        /*09dc*/ 	.word	0x00000000
        /*09e0*/ 	.short	0x0101
        /*09e2*/ 	.byte	0xff
	.zero		1


	//   ....[142]....
        /*09e4*/ 	.word	0x000054a0
        /*09e8*/ 	.word	0x000000ff
        /*09ec*/ 	.word	0x000001c8
        /*09f0*/ 	.short	0x010a
        /*09f2*/ 	.byte	0x07
	.zero		1


	//   ....[143]....
        /*09f4*/ 	.word	0x00005690
        /*09f8*/ 	.word	0x000000ff
        /*09fc*/ 	.word	0x000001b0
        /*0a00*/ 	.short	0x010a
        /*0a02*/ 	.byte	0x07
	.zero		1


	//   ....[144]....
        /*0a04*/ 	.word	0x000058b0
        /*0a08*/ 	.word	0x000000ff
        /*0a0c*/ 	.word	0x000001a0
        /*0a10*/ 	.short	0x010b
        /*0a12*/ 	.byte	0x07
	.zero		1


	//   ....[145]....
        /*0a14*/ 	.word	0x00005920
        /*0a18*/ 	.word	0x000000ff
        /*0a1c*/ 	.word	0x00000000
        /*0a20*/ 	.short	0x0101
        /*0a22*/ 	.byte	0x0e
	.zero		1


	//   ....[146]....
        /*0a24*/ 	.word	0x00005930
        /*0a28*/ 	.word	0x000000ff
        /*0a2c*/ 	.word	0x000001b8
        /*0a30*/ 	.short	0x010a
        /*0a32*/ 	.byte	0x07
	.zero		1


	//   ....[147]....
        /*0a34*/ 	.word	0x00005bd0
        /*0a38*/ 	.word	0x000000ff
        /*0a3c*/ 	.word	0x000001a8
        /*0a40*/ 	.short	0x010b
        /*0a42*/ 	.byte	0x07
	.zero		1


	//   ....[148]....
        /*0a44*/ 	.word	0x00005bf0
        /*0a48*/ 	.word	0x000000ff
        /*0a4c*/ 	.word	0x00000000
        /*0a50*/ 	.short	0x0101
        /*0a52*/ 	.byte	0x0d
	.zero		1


	//   ....[149]....
        /*0a54*/ 	.word	0x00005c20
        /*0a58*/ 	.word	0x000000ff
        /*0a5c*/ 	.word	0x000001b0
        /*0a60*/ 	.short	0x010a
        /*0a62*/ 	.byte	0x07
	.zero		1


	//   ....[150]....
        /*0a64*/ 	.word	0x00005c60
        /*0a68*/ 	.word	0x00000000
        /*0a6c*/ 	.word	0x000001b8
        /*0a70*/ 	.short	0x010a
        /*0a72*/ 	.byte	0xff
	.zero		1


	//   ....[151]....
        /*0a74*/ 	.word	0x00005ef0
        /*0a78*/ 	.word	0x00000000
        /*0a7c*/ 	.word	0x000001d0
        /*0a80*/ 	.short	0x010a
        /*0a82*/ 	.byte	0xff
	.zero		1


	//   ....[152]....
        /*0a84*/ 	.word	0x00005fb0
        /*0a88*/ 	.word	0x00000000
        /*0a8c*/ 	.word	0x00000000
        /*0a90*/ 	.short	0x0101
        /*0a92*/ 	.byte	0xff
	.zero		1


	//   ....[153]....
        /*0a94*/ 	.word	0x00006aa0
        /*0a98*/ 	.word	0x00000002
        /*0a9c*/ 	.word	0x000001a0
        /*0aa0*/ 	.short	0x010a
        /*0aa2*/ 	.byte	0xff
	.zero		1


	//   ....[154]....
        /*0aa4*/ 	.word	0x00006af0
        /*0aa8*/ 	.word	0x00000002
        /*0aac*/ 	.word	0x000001f0
        /*0ab0*/ 	.short	0x010a
        /*0ab2*/ 	.byte	0xff
	.zero		1


	//   ....[155]....
        /*0ab4*/ 	.word	0x00006d70
        /*0ab8*/ 	.word	0x00000007
        /*0abc*/ 	.word	0x000001a0
        /*0ac0*/ 	.short	0x010a
        /*0ac2*/ 	.byte	0xff
	.zero		1


	//   ....[156]....
        /*0ac4*/ 	.word	0x00006eb0
        /*0ac8*/ 	.word	0x00000000
        /*0acc*/ 	.word	0x00000000
        /*0ad0*/ 	.short	0x0101
        /*0ad2*/ 	.byte	0xff
	.zero		1


	//   ....[157]....
        /*0ad4*/ 	.word	0x00006f60
        /*0ad8*/ 	.word	0x00000059
        /*0adc*/ 	.word	0x000001f0
        /*0ae0*/ 	.short	0x010a
        /*0ae2*/ 	.byte	0xff
	.zero		1


	//   ....[158]....
        /*0ae4*/ 	.word	0x00007fb0
        /*0ae8*/ 	.word	0x00000031
        /*0aec*/ 	.word	0x00000000
        /*0af0*/ 	.short	0x0101
        /*0af2*/ 	.byte	0xff
	.zero		1


	//   ....[159]....
        /*0af4*/ 	.word	0x0000af90
        /*0af8*/ 	.word	0x00000002
        /*0afc*/ 	.word	0x000001a0
        /*0b00*/ 	.short	0x010a
        /*0b02*/ 	.byte	0xff
	.zero		1


	//   ....[160]....
        /*0b04*/ 	.word	0x0000b0b0
        /*0b08*/ 	.word	0x00000002
        /*0b0c*/ 	.word	0x00000240
        /*0b10*/ 	.short	0x010a
        /*0b12*/ 	.byte	0xff
	.zero		1


	//   ....[161]....
        /*0b14*/ 	.word	0x0000b110
        /*0b18*/ 	.word	0x00000002
        /*0b1c*/ 	.word	0x000000d0
        /*0b20*/ 	.short	0x010a
        /*0b22*/ 	.byte	0xff
	.zero		1


	//   ....[162]....
        /*0b24*/ 	.word	0x0000b170
        /*0b28*/ 	.word	0x00000002
        /*0b2c*/ 	.word	0x000000d0
        /*0b30*/ 	.short	0x010a
        /*0b32*/ 	.byte	0xff
	.zero		1


	//   ....[163]....
        /*0b34*/ 	.word	0x0000b1c0
        /*0b38*/ 	.word	0x00000002
        /*0b3c*/ 	.word	0x000001d0
        /*0b40*/ 	.short	0x010a
        /*0b42*/ 	.byte	0xff
	.zero		1


	//   ....[164]....
        /*0b44*/ 	.word	0x0000b220
        /*0b48*/ 	.word	0x00000000
        /*0b4c*/ 	.word	0x00000000
        /*0b50*/ 	.short	0x010a
        /*0b52*/ 	.byte	0xff
	.zero		1


	//   ....[165]....
        /*0b54*/ 	.word	0x0000b280
        /*0b58*/ 	.word	0x00000000
        /*0b5c*/ 	.word	0x00000000
        /*0b60*/ 	.short	0x010a
        /*0b62*/ 	.byte	0xff
	.zero		1


	//   ....[166]....
        /*0b64*/ 	.word	0x0000b2e0
        /*0b68*/ 	.word	0x00000000
        /*0b6c*/ 	.word	0x00000000
        /*0b70*/ 	.short	0x010a
        /*0b72*/ 	.byte	0xff
	.zero		1


	//   ....[167]....
        /*0b74*/ 	.word	0x0000b340
        /*0b78*/ 	.word	0x00000000
        /*0b7c*/ 	.word	0x00000000
        /*0b80*/ 	.short	0x010a
        /*0b82*/ 	.byte	0xff
	.zero		1


	//   ....[168]....
        /*0b84*/ 	.word	0x0000b3a0
        /*0b88*/ 	.word	0x00000000
        /*0b8c*/ 	.word	0x00000000
        /*0b90*/ 	.short	0x010a
        /*0b92*/ 	.byte	0xff
	.zero		1


	//   ....[169]....
        /*0b94*/ 	.word	0x0000b400
        /*0b98*/ 	.word	0x00000000
        /*0b9c*/ 	.word	0x00000000
        /*0ba0*/ 	.short	0x010a
        /*0ba2*/ 	.byte	0xff
	.zero		1


	//   ....[170]....
        /*0ba4*/ 	.word	0x0000b460
        /*0ba8*/ 	.word	0x00000000
        /*0bac*/ 	.word	0x00000000
        /*0bb0*/ 	.short	0x010a
        /*0bb2*/ 	.byte	0xff
	.zero		1


	//   ....[171]....
        /*0bb4*/ 	.word	0x0000b4c0
        /*0bb8*/ 	.word	0x00000000
        /*0bbc*/ 	.word	0x00000000
        /*0bc0*/ 	.short	0x010a
        /*0bc2*/ 	.byte	0xff
	.zero		1


	//   ....[172]....
        /*0bc4*/ 	.word	0x0000b520
        /*0bc8*/ 	.word	0x00000000
        /*0bcc*/ 	.word	0x00000000
        /*0bd0*/ 	.short	0x010a
        /*0bd2*/ 	.byte	0xff
	.zero		1


	//   ....[173]....
        /*0bd4*/ 	.word	0x0000b580
        /*0bd8*/ 	.word	0x00000000
        /*0bdc*/ 	.word	0x00000000
        /*0be0*/ 	.short	0x010a
        /*0be2*/ 	.byte	0xff
	.zero		1


	//   ....[174]....
        /*0be4*/ 	.word	0x0000b5e0
        /*0be8*/ 	.word	0x00000000
        /*0bec*/ 	.word	0x00000000
        /*0bf0*/ 	.short	0x010a
        /*0bf2*/ 	.byte	0xff
	.zero		1


	//   ....[175]....
        /*0bf4*/ 	.word	0x0000b640
        /*0bf8*/ 	.word	0x00000000
        /*0bfc*/ 	.word	0x00000000
        /*0c00*/ 	.short	0x010a
        /*0c02*/ 	.byte	0xff
	.zero		1


	//   ....[176]....
        /*0c04*/ 	.word	0x0000b6a0
        /*0c08*/ 	.word	0x00000000
        /*0c0c*/ 	.word	0x00000000
        /*0c10*/ 	.short	0x010a
        /*0c12*/ 	.byte	0xff
	.zero		1


	//   ....[177]....
        /*0c14*/ 	.word	0x0000b700
        /*0c18*/ 	.word	0x00000000
        /*0c1c*/ 	.word	0x00000000
        /*0c20*/ 	.short	0x010a
        /*0c22*/ 	.byte	0xff
	.zero		1


	//   ....[178]....
        /*0c24*/ 	.word	0x0000b760
        /*0c28*/ 	.word	0x00000000
        /*0c2c*/ 	.word	0x00000000
        /*0c30*/ 	.short	0x010a
        /*0c32*/ 	.byte	0xff
	.zero		1


	//   ....[179]....
        /*0c34*/ 	.word	0x0000b7c0
        /*0c38*/ 	.word	0x00000000
        /*0c3c*/ 	.word	0x00000000
        /*0c40*/ 	.short	0x010a
        /*0c42*/ 	.byte	0xff
	.zero		1


	//   ....[180]....
        /*0c44*/ 	.word	0x0000b820
        /*0c48*/ 	.word	0x00000000
        /*0c4c*/ 	.word	0x00000000
        /*0c50*/ 	.short	0x010a
        /*0c52*/ 	.byte	0xff
	.zero		1


	//   ....[181]....
        /*0c54*/ 	.word	0x0000b880
        /*0c58*/ 	.word	0x00000000
        /*0c5c*/ 	.word	0x00000000
        /*0c60*/ 	.short	0x010a
        /*0c62*/ 	.byte	0xff
	.zero		1


	//   ....[182]....
        /*0c64*/ 	.word	0x0000b8e0
        /*0c68*/ 	.word	0x00000000
        /*0c6c*/ 	.word	0x00000000
        /*0c70*/ 	.short	0x010a
        /*0c72*/ 	.byte	0xff
	.zero		1


	//   ....[183]....
        /*0c74*/ 	.word	0x0000b940
        /*0c78*/ 	.word	0x00000000
        /*0c7c*/ 	.word	0x00000000
        /*0c80*/ 	.short	0x010a
        /*0c82*/ 	.byte	0xff
	.zero		1


	//   ....[184]....
        /*0c84*/ 	.word	0x0000b9a0
        /*0c88*/ 	.word	0x00000000
        /*0c8c*/ 	.word	0x00000000
        /*0c90*/ 	.short	0x010a
        /*0c92*/ 	.byte	0xff
	.zero		1


	//   ....[185]....
        /*0c94*/ 	.word	0x0000ba00
        /*0c98*/ 	.word	0x00000000
        /*0c9c*/ 	.word	0x00000000
        /*0ca0*/ 	.short	0x010a
        /*0ca2*/ 	.byte	0xff
	.zero		1


	//   ....[186]....
        /*0ca4*/ 	.word	0x0000ba60
        /*0ca8*/ 	.word	0x00000000
        /*0cac*/ 	.word	0x00000000
        /*0cb0*/ 	.short	0x010a
        /*0cb2*/ 	.byte	0xff
	.zero		1


	//   ....[187]....
        /*0cb4*/ 	.word	0x0000bac0
        /*0cb8*/ 	.word	0x00000000
        /*0cbc*/ 	.word	0x00000000
        /*0cc0*/ 	.short	0x010a
        /*0cc2*/ 	.byte	0xff
	.zero		1


	//   ....[188]....
        /*0cc4*/ 	.word	0x0000bb20
        /*0cc8*/ 	.word	0x00000000
        /*0ccc*/ 	.word	0x00000000
        /*0cd0*/ 	.short	0x010a
        /*0cd2*/ 	.byte	0xff
	.zero		1


	//   ....[189]....
        /*0cd4*/ 	.word	0x0000bb70
        /*0cd8*/ 	.word	0x00000000
        /*0cdc*/ 	.word	0x00000230
        /*0ce0*/ 	.short	0x010a
        /*0ce2*/ 	.byte	0xff
	.zero		1


	//   ....[190]....
        /*0ce4*/ 	.word	0x0000bbd0
        /*0ce8*/ 	.word	0x00000000
        /*0cec*/ 	.word	0x000001e0
        /*0cf0*/ 	.short	0x010a
        /*0cf2*/ 	.byte	0xff
	.zero		1


	//   ....[191]....
        /*0cf4*/ 	.word	0x0000bc20
        /*0cf8*/ 	.word	0x00000000
        /*0cfc*/ 	.word	0x000001d0
        /*0d00*/ 	.short	0x010a
        /*0d02*/ 	.byte	0xff
	.zero		1


	//   ....[192]....
        /*0d04*/ 	.word	0x0000bc80
        /*0d08*/ 	.word	0x00000000
        /*0d0c*/ 	.word	0x000001e0
        /*0d10*/ 	.short	0x010a
        /*0d12*/ 	.byte	0xff
	.zero		1


	//   ....[193]....
        /*0d14*/ 	.word	0x0000bce0
        /*0d18*/ 	.word	0x00000004
        /*0d1c*/ 	.word	0x00000008
        /*0d20*/ 	.short	0x010a
        /*0d22*/ 	.byte	0xff
	.zero		1


	//   ....[194]....
        /*0d24*/ 	.word	0x0000bdc0
        /*0d28*/ 	.word	0x00000002
        /*0d2c*/ 	.word	0x00000008
        /*0d30*/ 	.short	0x010a
        /*0d32*/ 	.byte	0xff
	.zero		1


	//   ....[195]....
        /*0d34*/ 	.word	0x0000be10
        /*0d38*/ 	.word	0x00000000
        /*0d3c*/ 	.word	0x000001d0
        /*0d40*/ 	.short	0x010a
        /*0d42*/ 	.byte	0xff
	.zero		1


	//   ....[196]....
        /*0d44*/ 	.word	0x0000be70
        /*0d48*/ 	.word	0x00000000
        /*0d4c*/ 	.word	0x00000210
        /*0d50*/ 	.short	0x010a
        /*0d52*/ 	.byte	0xff
	.zero		1


	//   ....[197]....
        /*0d54*/ 	.word	0x0000bed0
        /*0d58*/ 	.word	0x00000000
        /*0d5c*/ 	.word	0x00000000
        /*0d60*/ 	.short	0x010a
        /*0d62*/ 	.byte	0xff
	.zero		1


	//   ....[198]....
        /*0d64*/ 	.word	0x0000bf30
        /*0d68*/ 	.word	0x00000000
        /*0d6c*/ 	.word	0x00000000
        /*0d70*/ 	.short	0x010a
        /*0d72*/ 	.byte	0xff
	.zero		1


	//   ....[199]....
        /*0d74*/ 	.word	0x0000bf90
        /*0d78*/ 	.word	0x00000000
        /*0d7c*/ 	.word	0x00000000
        /*0d80*/ 	.short	0x010a
        /*0d82*/ 	.byte	0xff
	.zero		1


	//   ....[200]....
        /*0d84*/ 	.word	0x0000bff0
        /*0d88*/ 	.word	0x00000000
        /*0d8c*/ 	.word	0x00000000
        /*0d90*/ 	.short	0x010a
        /*0d92*/ 	.byte	0xff
	.zero		1


	//   ....[201]....
        /*0d94*/ 	.word	0x0000c050
        /*0d98*/ 	.word	0x00000000
        /*0d9c*/ 	.word	0x00000250
        /*0da0*/ 	.short	0x010a
        /*0da2*/ 	.byte	0xff
	.zero		1


	//   ....[202]....
        /*0da4*/ 	.word	0x0000c0a0
        /*0da8*/ 	.word	0x00000000
        /*0dac*/ 	.word	0x000001d0
        /*0db0*/ 	.short	0x010a
        /*0db2*/ 	.byte	0xff
	.zero		1


	//   ....[203]....
        /*0db4*/ 	.word	0x0000c100
        /*0db8*/ 	.word	0x00000000
        /*0dbc*/ 	.word	0x000001c8
        /*0dc0*/ 	.short	0x010a
        /*0dc2*/ 	.byte	0xff
	.zero		1


	//   ....[204]....
        /*0dc4*/ 	.word	0x0000c160
        /*0dc8*/ 	.word	0x00000000
        /*0dcc*/ 	.word	0x000001b0
        /*0dd0*/ 	.short	0x010a
        /*0dd2*/ 	.byte	0xff
	.zero		1


	//   ....[205]....
        /*0dd4*/ 	.word	0x0000c1c0
        /*0dd8*/ 	.word	0x00000000
        /*0ddc*/ 	.word	0x000001b8
        /*0de0*/ 	.short	0x010a
        /*0de2*/ 	.byte	0xff
	.zero		1


	//   ....[206]....
        /*0de4*/ 	.word	0x0000c220
        /*0de8*/ 	.word	0x00000000
        /*0dec*/ 	.word	0x000001b0
        /*0df0*/ 	.short	0x010a
        /*0df2*/ 	.byte	0xff
	.zero		1


	//   ....[207]....
        /*0df4*/ 	.word	0x0000c270
        /*0df8*/ 	.word	0x00000000
        /*0dfc*/ 	.word	0x000001d0
        /*0e00*/ 	.short	0x010a
        /*0e02*/ 	.byte	0xff
	.zero		1


	//   ....[208]....
        /*0e04*/ 	.word	0x0000c2c0
        /*0e08*/ 	.word	0x00000007
        /*0e0c*/ 	.word	0x000001a0
        /*0e10*/ 	.short	0x010a
        /*0e12*/ 	.byte	0xff
	.zero		1


	//   ....[209]....
        /*0e14*/ 	.word	0x0000c310
        /*0e18*/ 	.word	0x00000059
        /*0e1c*/ 	.word	0x000001f0
        /*0e20*/ 	.short	0x010a
        /*0e22*/ 	.byte	0xff
	.zero		1


	//----- nvinfo : EIATTR_NUM_MBARRIERS
	.align		4
.L_49:
        /*0e24*/ 	.byte	0x03, 0x38
        /*0e26*/ 	.short	0x004b


	//----- nvinfo : EIATTR_EXIT_INSTR_OFFSETS
	.align		4
        /*0e28*/ 	.byte	0x04, 0x1c
        /*0e2a*/ 	.short	(.L_51 - .L_50)


	//   ....[0]....
.L_50:
        /*0e2c*/ 	.word	0x000036c0


	//   ....[1]....
        /*0e30*/ 	.word	0x00003bc0


	//   ....[2]....
        /*0e34*/ 	.word	0x00003c20


	//   ....[3]....
        /*0e38*/ 	.word	0x00004ec0


	//   ....[4]....
        /*0e3c*/ 	.word	0x00005c90


	//   ....[5]....
        /*0e40*/ 	.word	0x00005cd0


	//   ....[6]....
        /*0e44*/ 	.word	0x0000b0a0


	//----- nvinfo : EIATTR_MAX_THREADS
	.align		4
.L_51:
        /*0e48*/ 	.byte	0x04, 0x05
        /*0e4a*/ 	.short	(.L_53 - .L_52)
.L_52:
        /*0e4c*/ 	.word	0x00000100
        /*0e50*/ 	.word	0x00000001
        /*0e54*/ 	.word	0x00000001


	//----- nvinfo : EIATTR_CRS_STACK_SIZE
	.align		4
.L_53:
        /*0e58*/ 	.byte	0x04, 0x1e
        /*0e5a*/ 	.short	(.L_55 - .L_54)
.L_54:
        /*0e5c*/ 	.word	0x00000000


	//----- nvinfo : EIATTR_CBANK_PARAM_SIZE
	.align		4
.L_55:
        /*0e60*/ 	.byte	0x03, 0x19
        /*0e62*/ 	.short	0x0800


	//----- nvinfo : EIATTR_PARAM_CBANK
	.align		4
        /*0e64*/ 	.byte	0x04, 0x0a
        /*0e66*/ 	.short	(.L_57 - .L_56)
	.align		4
.L_56:
        /*0e68*/ 	.word	index@(.nv.constant0._ZN7cutlass13device_kernelINS_4gemm6kernel13GemmUniversalIN4cute5tupleIJiiiiEEENS1_10collective13CollectiveMmaINS1_35MainloopSm100TmaUmmaWarpSpecializedILi26ELi2ELi4ENS5_IJNS4_1CILi2EEENSA_ILi1EEESC_EEEEENS5_IJNSA_ILi128EEESF_NSA_ILi64EEEEEENS_12float_e4m3_tENS5_IJlSC_lEEESI_SJ_NS4_8TiledMMAINS4_8MMA_AtomIJNS4_10MMA_TraitsINS4_25SM100_MMA_F8F6F4_2x1SM_SSEJSI_SI_fSF_SF_NS4_17integral_constantINS4_4UMMA5MajorELSQ_0EEESR_NSO_INSP_7ScaleInELSS_0EEEST_EEEEEENS4_6LayoutINS5_IJSC_SC_SC_EEENS5_IJNSA_ILi0EEESY_SY_EEEEENS5_IJNS4_10UnderscoreES11_S11_EEEEENS4_18SM100_TMA_2SM_LOADENS4_14ComposedLayoutINS4_7SwizzleILi2ELi4ELi3EEENS4_18smem_ptr_flag_bitsILi8EEENSW_INS5_IJNSA_ILi8EEESG_EEENS5_IJSG_SC_EEEEEEEvNS4_8identityES14_S1E_vS1F_EENS_8epilogue10collective18CollectiveEpilogueINS1H_23Sm100TmaWarpSpecializedILi2ELi2ELi32ELb0ELb0EEEJNS5_IJSG_SF_SG_EEENS5_IJNSW_ISG_SC_EENSW_INS5_IJNSA_ILi32EEESB_EEENS5_IJSC_SG_EEEEEEEESI_SJ_SI_SJ_NS1H_6fusion15FusionCallbacksIS1L_NS1T_13LinCombEltActINS1H_6thread4SiLuESI_fSI_fLNS_15FloatRoundStyleE2EEES1M_S1S_JEEENS4_5SM1004TMEM4LOAD26SM100_TMEM_LOAD_32dp32b32xENS4_13SM90_TMA_LOADENS15_INS16_ILi1ELi4ELi3EEES19_NSW_INS5_IJS1A_S1O_EEENS5_IJS1O_SC_EEEEEEENS4_39AutoVectorizingCopyWithAssumedAlignmentILi128EEENS4_14SM90_TMA_STOREES2A_S2C_S2C_EEEvvEEEEvNT_6ParamsE)
        /*0e6c*/ 	.short	0x0380
        /*0e6e*/ 	.short	0x0800


	//----- nvinfo : EIATTR_SW_WAR
	.align		4
.L_57:
        /*0e70*/ 	.byte	0x04, 0x36
        /*0e72*/ 	.short	(.L_59 - .L_58)
.L_58:
        /*0e74*/ 	.word	0x00000008
.L_59:


//--------------------- .nv.callgraph             --------------------------
	.section	.nv.callgraph,"",@"SHT_CUDA_CALLGRAPH"
	.align	4
	.sectionentsize	8
	.align		4
        /*0000*/ 	.word	0x00000000
	.align		4
        /*0004*/ 	.word	0xffffffff
	.align		4
        /*0008*/ 	.word	index@(_ZN7cutlass13device_kernelINS_4gemm6kernel13GemmUniversalIN4cute5tupleIJiiiiEEENS1_10collective13CollectiveMmaINS1_35MainloopSm100TmaUmmaWarpSpecializedILi26ELi2ELi4ENS5_IJNS4_1CILi2EEENSA_ILi1EEESC_EEEEENS5_IJNSA_ILi128EEESF_NSA_ILi64EEEEEENS_12float_e4m3_tENS5_IJlSC_lEEESI_SJ_NS4_8TiledMMAINS4_8MMA_AtomIJNS4_10MMA_TraitsINS4_25SM100_MMA_F8F6F4_2x1SM_SSEJSI_SI_fSF_SF_NS4_17integral_constantINS4_4UMMA5MajorELSQ_0EEESR_NSO_INSP_7ScaleInELSS_0EEEST_EEEEEENS4_6LayoutINS5_IJSC_SC_SC_EEENS5_IJNSA_ILi0EEESY_SY_EEEEENS5_IJNS4_10UnderscoreES11_S11_EEEEENS4_18SM100_TMA_2SM_LOADENS4_14ComposedLayoutINS4_7SwizzleILi2ELi4ELi3EEENS4_18smem_ptr_flag_bitsILi8EEENSW_INS5_IJNSA_ILi8EEESG_EEENS5_IJSG_SC_EEEEEEEvNS4_8identityES14_S1E_vS1F_EENS_8epilogue10collective18CollectiveEpilogueINS1H_23Sm100TmaWarpSpecializedILi2ELi2ELi32ELb0ELb0EEEJNS5_IJSG_SF_SG_EEENS5_IJNSW_ISG_SC_EENSW_INS5_IJNSA_ILi32EEESB_EEENS5_IJSC_SG_EEEEEEEESI_SJ_SI_SJ_NS1H_6fusion15FusionCallbacksIS1L_NS1T_13LinCombEltActINS1H_6thread4SiLuESI_fSI_fLNS_15FloatRoundStyleE2EEES1M_S1S_JEEENS4_5SM1004TMEM4LOAD26SM100_TMEM_LOAD_32dp32b32xENS4_13SM90_TMA_LOADENS15_INS16_ILi1ELi4ELi3EEES19_NSW_INS5_IJS1A_S1O_EEENS5_IJS1O_SC_EEEEEEENS4_39AutoVectorizingCopyWithAssumedAlignmentILi128EEENS4_14SM90_TMA_STOREES2A_S2C_S2C_EEEvvEEEEvNT_6ParamsE)
	.align		4
        /*000c*/ 	.word	index@(__assertfail)
	.align		4
        /*0010*/ 	.word	0x00000000
	.align		4
        /*0014*/ 	.word	0xfffffffe
	.align		4
        /*0018*/ 	.word	0x00000000
	.align		4
        /*001c*/ 	.word	0xfffffffd
	.align		4
        /*0020*/ 	.word	0x00000000
	.align		4
        /*0024*/ 	.word	0xfffffffc


//--------------------- .nv.constant4             --------------------------
	.section	.nv.constant4,"a",@progbits
	.align	8
	.align		8
.nv.constant4:
        /*0000*/ 	.dword	__assertfail
	.align		8
        /*0008*/ 	.dword	__unnamed_1
	.align		8
        /*0010*/ 	.dword	__unnamed_2
	.align		8
        /*0018*/ 	.dword	_ZN39_INTERNAL_eca30f65_4_k_cu_c47e0a18_29284cuda3std3__45__cpo5beginE
	.align		8
        /*0020*/ 	.dword	_ZN39_INTERNAL_eca30f65_4_k_cu_c47e0a18_29284cuda3std3__45__cpo3endE
	.align		8
        /*0028*/ 	.dword	_ZN39_INTERNAL_eca30f65_4_k_cu_c47e0a18_29284cuda3std3__45__cpo6cbeginE
	.align		8
        /*0030*/ 	.dword	_ZN39_INTERNAL_eca30f65_4_k_cu_c47e0a18_29284cuda3std3__45__cpo4cendE
	.align		8
        /*0038*/ 	.dword	_ZN39_INTERNAL_eca30f65_4_k_cu_c47e0a18_29284cuda3std3__441_GLOBAL__N__eca30f65_4_k_cu_c47e0a18_29286ignoreE
	.align		8
        /*0040*/ 	.dword	_ZN39_INTERNAL_eca30f65_4_k_cu_c47e0a18_29284cuda3std3__419piecewise_constructE
	.align		8
        /*0048*/ 	.dword	_ZN39_INTERNAL_eca30f65_4_k_cu_c47e0a18_29284cuda3std3__48in_placeE
	.align		8
        /*0050*/ 	.dword	_ZN39_INTERNAL_eca30f65_4_k_cu_c47e0a18_29284cuda3std6ranges3__45__cpo4swapE
	.align		8
        /*0058*/ 	.dword	_ZN39_INTERNAL_eca30f65_4_k_cu_c47e0a18_29284cuda3std6ranges3__45__cpo9iter_moveE
	.align		8
        /*0060*/ 	.dword	_ZN39_INTERNAL_eca30f65_4_k_cu_c47e0a18_29284cute7productE
	.align		8
        /*0068*/ 	.dword	_ZN39_INTERNAL_eca30f65_4_k_cu_c47e0a18_29284cute1_E
	.align		8
        /*0070*/ 	.dword	$str$25
	.align		8
        /*0078*/ 	.dword	$str$26
	.align		8
        /*0080*/ 	.dword	$str$27
	.align		8
        /*0088*/ 	.dword	$str$28


//--------------------- .text._ZN7cutlass13device_kernelINS_4gemm6kernel13GemmUniversalIN4cute5tupleIJiiiiEEENS1_10collective13CollectiveMmaINS1_35MainloopSm100TmaUmmaWarpSpecializedILi26ELi2ELi4ENS5_IJNS4_1CILi2EEENSA_ILi1EEESC_EEEEENS5_IJNSA_ILi128EEESF_NSA_ILi64EEEEEENS_12float_e4m3_tENS5_IJlSC_lEEESI_SJ_NS4_8TiledMMAINS4_8MMA_AtomIJNS4_10MMA_TraitsINS4_25SM100_MMA_F8F6F4_2x1SM_SSEJSI_SI_fSF_SF_NS4_17integral_constantINS4_4UMMA5MajorELSQ_0EEESR_NSO_INSP_7ScaleInELSS_0EEEST_EEEEEENS4_6LayoutINS5_IJSC_SC_SC_EEENS5_IJNSA_ILi0EEESY_SY_EEEEENS5_IJNS4_10UnderscoreES11_S11_EEEEENS4_18SM100_TMA_2SM_LOADENS4_14ComposedLayoutINS4_7SwizzleILi2ELi4ELi3EEENS4_18smem_ptr_flag_bitsILi8EEENSW_INS5_IJNSA_ILi8EEESG_EEENS5_IJSG_SC_EEEEEEEvNS4_8identityES14_S1E_vS1F_EENS_8epilogue10collective18CollectiveEpilogueINS1H_23Sm100TmaWarpSpecializedILi2ELi2ELi32ELb0ELb0EEEJNS5_IJSG_SF_SG_EEENS5_IJNSW_ISG_SC_EENSW_INS5_IJNSA_ILi32EEESB_EEENS5_IJSC_SG_EEEEEEEESI_SJ_SI_SJ_NS1H_6fusion15FusionCallbacksIS1L_NS1T_13LinCombEltActINS1H_6thread4SiLuESI_fSI_fLNS_15FloatRoundStyleE2EEES1M_S1S_JEEENS4_5SM1004TMEM4LOAD26SM100_TMEM_LOAD_32dp32b32xENS4_13SM90_TMA_LOADENS15_INS16_ILi1ELi4ELi3EEES19_NSW_INS5_IJS1A_S1O_EEENS5_IJS1O_SC_EEEEEEENS4_39AutoVectorizingCopyWithAssumedAlignmentILi128EEENS4_14SM90_TMA_STOREES2A_S2C_S2C_EEEvvEEEEvNT_6ParamsE --------------------------
	.section	.text._ZN7cutlass13device_kernelINS_4gemm6kernel13GemmUniversalIN4cute5tupleIJiiiiEEENS1_10collective13CollectiveMmaINS1_35MainloopSm100TmaUmmaWarpSpecializedILi26ELi2ELi4ENS5_IJNS4_1CILi2EEENSA_ILi1EEESC_EEEEENS5_IJNSA_ILi128EEESF_NSA_ILi64EEEEEENS_12float_e4m3_tENS5_IJlSC_lEEESI_SJ_NS4_8TiledMMAINS4_8MMA_AtomIJNS4_10MMA_TraitsINS4_25SM100_MMA_F8F6F4_2x1SM_SSEJSI_SI_fSF_SF_NS4_17integral_constantINS4_4UMMA5MajorELSQ_0EEESR_NSO_INSP_7ScaleInELSS_0EEEST_EEEEEENS4_6LayoutINS5_IJSC_SC_SC_EEENS5_IJNSA_ILi0EEESY_SY_EEEEENS5_IJNS4_10UnderscoreES11_S11_EEEEENS4_18SM100_TMA_2SM_LOADENS4_14ComposedLayoutINS4_7SwizzleILi2ELi4ELi3EEENS4_18smem_ptr_flag_bitsILi8EEENSW_INS5_IJNSA_ILi8EEESG_EEENS5_IJSG_SC_EEEEEEEvNS4_8identityES14_S1E_vS1F_EENS_8epilogue10collective18CollectiveEpilogueINS1H_23Sm100TmaWarpSpecializedILi2ELi2ELi32ELb0ELb0EEEJNS5_IJSG_SF_SG_EEENS5_IJNSW_ISG_SC_EENSW_INS5_IJNSA_ILi32EEESB_EEENS5_IJSC_SG_EEEEEEEESI_SJ_SI_SJ_NS1H_6fusion15FusionCallbacksIS1L_NS1T_13LinCombEltActINS1H_6thread4SiLuESI_fSI_fLNS_15FloatRoundStyleE2EEES1M_S1S_JEEENS4_5SM1004TMEM4LOAD26SM100_TMEM_LOAD_32dp32b32xENS4_13SM90_TMA_LOADENS15_INS16_ILi1ELi4ELi3EEES19_NSW_INS5_IJS1A_S1O_EEENS5_IJS1O_SC_EEEEEEENS4_39AutoVectorizingCopyWithAssumedAlignmentILi128EEENS4_14SM90_TMA_STOREES2A_S2C_S2C_EEEvvEEEEvNT_6ParamsE,"ax",@progbits
	.align	128
.text._ZN7cutlass13device_kernelINS_4gemm6kernel13GemmUniversalIN4cute5tupleIJiiiiEEENS1_10collective13CollectiveMmaINS1_35MainloopSm100TmaUmmaWarpSpecializedILi26ELi2ELi4ENS5_IJNS4_1CILi2EEENSA_ILi1EEESC_EEEEENS5_IJNSA_ILi128EEESF_NSA_ILi64EEEEEENS_12float_e4m3_tENS5_IJlSC_lEEESI_SJ_NS4_8TiledMMAINS4_8MMA_AtomIJNS4_10MMA_TraitsINS4_25SM100_MMA_F8F6F4_2x1SM_SSEJSI_SI_fSF_SF_NS4_17integral_constantINS4_4UMMA5MajorELSQ_0EEESR_NSO_INSP_7ScaleInELSS_0EEEST_EEEEEENS4_6LayoutINS5_IJSC_SC_SC_EEENS5_IJNSA_ILi0EEESY_SY_EEEEENS5_IJNS4_10UnderscoreES11_S11_EEEEENS4_18SM100_TMA_2SM_LOADENS4_14ComposedLayoutINS4_7SwizzleILi2ELi4ELi3EEENS4_18smem_ptr_flag_bitsILi8EEENSW_INS5_IJNSA_ILi8EEESG_EEENS5_IJSG_SC_EEEEEEEvNS4_8identityES14_S1E_vS1F_EENS_8epilogue10collective18CollectiveEpilogueINS1H_23Sm100TmaWarpSpecializedILi2ELi2ELi32ELb0ELb0EEEJNS5_IJSG_SF_SG_EEENS5_IJNSW_ISG_SC_EENSW_INS5_IJNSA_ILi32EEESB_EEENS5_IJSC_SG_EEEEEEEESI_SJ_SI_SJ_NS1H_6fusion15FusionCallbacksIS1L_NS1T_13LinCombEltActINS1H_6thread4SiLuESI_fSI_fLNS_15FloatRoundStyleE2EEES1M_S1S_JEEENS4_5SM1004TMEM4LOAD26SM100_TMEM_LOAD_32dp32b32xENS4_13SM90_TMA_LOADENS15_INS16_ILi1ELi4ELi3EEES19_NSW_INS5_IJS1A_S1O_EEENS5_IJS1O_SC_EEEEEEENS4_39AutoVectorizingCopyWithAssumedAlignmentILi128EEENS4_14SM90_TMA_STOREES2A_S2C_S2C_EEEvvEEEEvNT_6ParamsE:
        .type           _ZN7cutlass13device_kernelINS_4gemm6kernel13GemmUniversalIN4cute5tupleIJiiiiEEENS1_10collective13CollectiveMmaINS1_35MainloopSm100TmaUmmaWarpSpecializedILi26ELi2ELi4ENS5_IJNS4_1CILi2EEENSA_ILi1EEESC_EEEEENS5_IJNSA_ILi128EEESF_NSA_ILi64EEEEEENS_12float_e4m3_tENS5_IJlSC_lEEESI_SJ_NS4_8TiledMMAINS4_8MMA_AtomIJNS4_10MMA_TraitsINS4_25SM100_MMA_F8F6F4_2x1SM_SSEJSI_SI_fSF_SF_NS4_17integral_constantINS4_4UMMA5MajorELSQ_0EEESR_NSO_INSP_7ScaleInELSS_0EEEST_EEEEEENS4_6LayoutINS5_IJSC_SC_SC_EEENS5_IJNSA_ILi0EEESY_SY_EEEEENS5_IJNS4_10UnderscoreES11_S11_EEEEENS4_18SM100_TMA_2SM_LOADENS4_14ComposedLayoutINS4_7SwizzleILi2ELi4ELi3EEENS4_18smem_ptr_flag_bitsILi8EEENSW_INS5_IJNSA_ILi8EEESG_EEENS5_IJSG_SC_EEEEEEEvNS4_8identityES14_S1E_vS1F_EENS_8epilogue10collective18CollectiveEpilogueINS1H_23Sm100TmaWarpSpecializedILi2ELi2ELi32ELb0ELb0EEEJNS5_IJSG_SF_SG_EEENS5_IJNSW_ISG_SC_EENSW_INS5_IJNSA_ILi32EEESB_EEENS5_IJSC_SG_EEEEEEEESI_SJ_SI_SJ_NS1H_6fusion15FusionCallbacksIS1L_NS1T_13LinCombEltActINS1H_6thread4SiLuESI_fSI_fLNS_15FloatRoundStyleE2EEES1M_S1S_JEEENS4_5SM1004TMEM4LOAD26SM100_TMEM_LOAD_32dp32b32xENS4_13SM90_TMA_LOADENS15_INS16_ILi1ELi4ELi3EEES19_NSW_INS5_IJS1A_S1O_EEENS5_IJS1O_SC_EEEEEEENS4_39AutoVectorizingCopyWithAssumedAlignmentILi128EEENS4_14SM90_TMA_STOREES2A_S2C_S2C_EEEvvEEEEvNT_6ParamsE,@function
        .size           _ZN7cutlass13device_kernelINS_4gemm6kernel13GemmUniversalIN4cute5tupleIJiiiiEEENS1_10collective13CollectiveMmaINS1_35MainloopSm100TmaUmmaWarpSpecializedILi26ELi2ELi4ENS5_IJNS4_1CILi2EEENSA_ILi1EEESC_EEEEENS5_IJNSA_ILi128EEESF_NSA_ILi64EEEEEENS_12float_e4m3_tENS5_IJlSC_lEEESI_SJ_NS4_8TiledMMAINS4_8MMA_AtomIJNS4_10MMA_TraitsINS4_25SM100_MMA_F8F6F4_2x1SM_SSEJSI_SI_fSF_SF_NS4_17integral_constantINS4_4UMMA5MajorELSQ_0EEESR_NSO_INSP_7ScaleInELSS_0EEEST_EEEEEENS4_6LayoutINS5_IJSC_SC_SC_EEENS5_IJNSA_ILi0EEESY_SY_EEEEENS5_IJNS4_10UnderscoreES11_S11_EEEEENS4_18SM100_TMA_2SM_LOADENS4_14ComposedLayoutINS4_7SwizzleILi2ELi4ELi3EEENS4_18smem_ptr_flag_bitsILi8EEENSW_INS5_IJNSA_ILi8EEESG_EEENS5_IJSG_SC_EEEEEEEvNS4_8identityES14_S1E_vS1F_EENS_8epilogue10collective18CollectiveEpilogueINS1H_23Sm100TmaWarpSpecializedILi2ELi2ELi32ELb0ELb0EEEJNS5_IJSG_SF_SG_EEENS5_IJNSW_ISG_SC_EENSW_INS5_IJNSA_ILi32EEESB_EEENS5_IJSC_SG_EEEEEEEESI_SJ_SI_SJ_NS1H_6fusion15FusionCallbacksIS1L_NS1T_13LinCombEltActINS1H_6thread4SiLuESI_fSI_fLNS_15FloatRoundStyleE2EEES1M_S1S_JEEENS4_5SM1004TMEM4LOAD26SM100_TMEM_LOAD_32dp32b32xENS4_13SM90_TMA_LOADENS15_INS16_ILi1ELi4ELi3EEES19_NSW_INS5_IJS1A_S1O_EEENS5_IJS1O_SC_EEEEEEENS4_39AutoVectorizingCopyWithAssumedAlignmentILi128EEENS4_14SM90_TMA_STOREES2A_S2C_S2C_EEEvvEEEEvNT_6ParamsE,(.L_x_331 - _ZN7cutlass13device_kernelINS_4gemm6kernel13GemmUniversalIN4cute5tupleIJiiiiEEENS1_10collective13CollectiveMmaINS1_35MainloopSm100TmaUmmaWarpSpecializedILi26ELi2ELi4ENS5_IJNS4_1CILi2EEENSA_ILi1EEESC_EEEEENS5_IJNSA_ILi128EEESF_NSA_ILi64EEEEEENS_12float_e4m3_tENS5_IJlSC_lEEESI_SJ_NS4_8TiledMMAINS4_8MMA_AtomIJNS4_10MMA_TraitsINS4_25SM100_MMA_F8F6F4_2x1SM_SSEJSI_SI_fSF_SF_NS4_17integral_constantINS4_4UMMA5MajorELSQ_0EEESR_NSO_INSP_7ScaleInELSS_0EEEST_EEEEEENS4_6LayoutINS5_IJSC_SC_SC_EEENS5_IJNSA_ILi0EEESY_SY_EEEEENS5_IJNS4_10UnderscoreES11_S11_EEEEENS4_18SM100_TMA_2SM_LOADENS4_14ComposedLayoutINS4_7SwizzleILi2ELi4ELi3EEENS4_18smem_ptr_flag_bitsILi8EEENSW_INS5_IJNSA_ILi8EEESG_EEENS5_IJSG_SC_EEEEEEEvNS4_8identityES14_S1E_vS1F_EENS_8epilogue10collective18CollectiveEpilogueINS1H_23Sm100TmaWarpSpecializedILi2ELi2ELi32ELb0ELb0EEEJNS5_IJSG_SF_SG_EEENS5_IJNSW_ISG_SC_EENSW_INS5_IJNSA_ILi32EEESB_EEENS5_IJSC_SG_EEEEEEEESI_SJ_SI_SJ_NS1H_6fusion15FusionCallbacksIS1L_NS1T_13LinCombEltActINS1H_6thread4SiLuESI_fSI_fLNS_15FloatRoundStyleE2EEES1M_S1S_JEEENS4_5SM1004TMEM4LOAD26SM100_TMEM_LOAD_32dp32b32xENS4_13SM90_TMA_LOADENS15_INS16_ILi1ELi4ELi3EEES19_NSW_INS5_IJS1A_S1O_EEENS5_IJS1O_SC_EEEEEEENS4_39AutoVectorizingCopyWithAssumedAlignmentILi128EEENS4_14SM90_TMA_STOREES2A_S2C_S2C_EEEvvEEEEvNT_6ParamsE)
        .other          _ZN7cutlass13device_kernelINS_4gemm6kernel13GemmUniversalIN4cute5tupleIJiiiiEEENS1_10collective13CollectiveMmaINS1_35MainloopSm100TmaUmmaWarpSpecializedILi26ELi2ELi4ENS5_IJNS4_1CILi2EEENSA_ILi1EEESC_EEEEENS5_IJNSA_ILi128EEESF_NSA_ILi64EEEEEENS_12float_e4m3_tENS5_IJlSC_lEEESI_SJ_NS4_8TiledMMAINS4_8MMA_AtomIJNS4_10MMA_TraitsINS4_25SM100_MMA_F8F6F4_2x1SM_SSEJSI_SI_fSF_SF_NS4_17integral_constantINS4_4UMMA5MajorELSQ_0EEESR_NSO_INSP_7ScaleInELSS_0EEEST_EEEEEENS4_6LayoutINS5_IJSC_SC_SC_EEENS5_IJNSA_ILi0EEESY_SY_EEEEENS5_IJNS4_10UnderscoreES11_S11_EEEEENS4_18SM100_TMA_2SM_LOADENS4_14ComposedLayoutINS4_7SwizzleILi2ELi4ELi3EEENS4_18smem_ptr_flag_bitsILi8EEENSW_INS5_IJNSA_ILi8EEESG_EEENS5_IJSG_SC_EEEEEEEvNS4_8identityES14_S1E_vS1F_EENS_8epilogue10collective18CollectiveEpilogueINS1H_23Sm100TmaWarpSpecializedILi2ELi2ELi32ELb0ELb0EEEJNS5_IJSG_SF_SG_EEENS5_IJNSW_ISG_SC_EENSW_INS5_IJNSA_ILi32EEESB_EEENS5_IJSC_SG_EEEEEEEESI_SJ_SI_SJ_NS1H_6fusion15FusionCallbacksIS1L_NS1T_13LinCombEltActINS1H_6thread4SiLuESI_fSI_fLNS_15FloatRoundStyleE2EEES1M_S1S_JEEENS4_5SM1004TMEM4LOAD26SM100_TMEM_LOAD_32dp32b32xENS4_13SM90_TMA_LOADENS15_INS16_ILi1ELi4ELi3EEES19_NSW_INS5_IJS1A_S1O_EEENS5_IJS1O_SC_EEEEEEENS4_39AutoVectorizingCopyWithAssumedAlignmentILi128EEENS4_14SM90_TMA_STOREES2A_S2C_S2C_EEEvvEEEEvNT_6ParamsE,@"STO_CUDA_ENTRY STV_DEFAULT"
_ZN7cutlass13device_kernelINS_4gemm6kernel13GemmUniversalIN4cute5tupleIJiiiiEEENS1_10collective13CollectiveMmaINS1_35MainloopSm100TmaUmmaWarpSpecializedILi26ELi2ELi4ENS5_IJNS4_1CILi2EEENSA_ILi1EEESC_EEEEENS5_IJNSA_ILi128EEESF_NSA_ILi64EEEEEENS_12float_e4m3_tENS5_IJlSC_lEEESI_SJ_NS4_8TiledMMAINS4_8MMA_AtomIJNS4_10MMA_TraitsINS4_25SM100_MMA_F8F6F4_2x1SM_SSEJSI_SI_fSF_SF_NS4_17integral_constantINS4_4UMMA5MajorELSQ_0EEESR_NSO_INSP_7ScaleInELSS_0EEEST_EEEEEENS4_6LayoutINS5_IJSC_SC_SC_EEENS5_IJNSA_ILi0EEESY_SY_EEEEENS5_IJNS4_10UnderscoreES11_S11_EEEEENS4_18SM100_TMA_2SM_LOADENS4_14ComposedLayoutINS4_7SwizzleILi2ELi4ELi3EEENS4_18smem_ptr_flag_bitsILi8EEENSW_INS5_IJNSA_ILi8EEESG_EEENS5_IJSG_SC_EEEEEEEvNS4_8identityES14_S1E_vS1F_EENS_8epilogue10collective18CollectiveEpilogueINS1H_23Sm100TmaWarpSpecializedILi2ELi2ELi32ELb0ELb0EEEJNS5_IJSG_SF_SG_EEENS5_IJNSW_ISG_SC_EENSW_INS5_IJNSA_ILi32EEESB_EEENS5_IJSC_SG_EEEEEEEESI_SJ_SI_SJ_NS1H_6fusion15FusionCallbacksIS1L_NS1T_13LinCombEltActINS1H_6thread4SiLuESI_fSI_fLNS_15FloatRoundStyleE2EEES1M_S1S_JEEENS4_5SM1004TMEM4LOAD26SM100_TMEM_LOAD_32dp32b32xENS4_13SM90_TMA_LOADENS15_INS16_ILi1ELi4ELi3EEES19_NSW_INS5_IJS1A_S1O_EEENS5_IJS1O_SC_EEEEEEENS4_39AutoVectorizingCopyWithAssumedAlignmentILi128EEENS4_14SM90_TMA_STOREES2A_S2C_S2C_EEEvvEEEEvNT_6ParamsE:
[----:B------:R-:W1:Y:S01]  /*0000*/  LDC R1, c[0x0][0x37c] ;  /* 0x0000df00ff017b82 */ /* 0x000e620000000800 */
[----:B------:R-:W2:Y:S01]  /*0010*/  S2R R142, SR_TID.X ;  /* 0x00000000008e7919 */ /* 0x000ea20000002100 */
[----:B------:R-:W3:Y:S06]  /*0020*/  LDCU.64 UR8, c[0x0][0x890] ;  /* 0x00011200ff0877ac */ /* 0x000eec0008000a00 */
[----:B------:R-:W4:Y:S01]  /*0030*/  S2UR UR37, SR_CgaCtaId ;  /* 0x00000000002579c3 */ /* 0x000f220000008800 */
[----:B------:R-:W-:Y:S02]  /*0040*/  PRMT R124, RZ, 0x7610, R124 ;  /* 0x00007610ff7c7816 */ /* 0x000fe4000000007c */
[----:B------:R-:W-:Y:S01]  /*0050*/  ELECT P0, URZ, PT ;  /* 0x0000000000ff782f */ /* 0x000fe20003800000 */
[----:B------:R-:W1:Y:S01]  /*0060*/  LDCU.64 UR38, c[0x0][0x358] ;  /* 0x00006b00ff2677ac */ /* 0x000e620008000a00 */
[----:B---3--:R-:W-:-:S04]  /*0070*/  UISETP.NE.U32.AND UP2, UPT, UR8, URZ, UPT ;  /* 0x000000ff0800728c */ /* 0x008fc8000bf45070 */
[----:B------:R-:W-:Y:S02]  /*0080*/  UISETP.NE.AND.EX UP2, UPT, UR9, URZ, UPT, UP2 ;  /* 0x000000ff0900728c */ /* 0x000fe4000bf45320 */
[----:B----4-:R-:W-:Y:S02]  /*0090*/  ULOP3.LUT UR5, UR37, 0x1, URZ, 0xc0, !UPT ;  /* 0x0000000125057892 */ /* 0x010fe4000f8ec0ff */
[----:B------:R-:W-:Y:S01]  /*00a0*/  ULOP3.LUT UR4, UR37, 0x1, URZ, 0x3c, !UPT ;  /* 0x0000000125047892 */ /* 0x000fe2000f8e3cff */
[----:B--2---:R-:W-:-:S05]  /*00b0*/  SHF.R.U32.HI R143, RZ, 0x5, R142 ;  /* 0x00000005ff8f7819 */ /* 0x004fca000001168e */
[----:B------:R-:W2:Y:S02]  /*00c0*/  SHFL.IDX PT, R0, R143, RZ, 0x1f ;  /* 0x00001fff8f007589 */ /* 0x000ea400000e0000 */
[----:B--2---:R-:W-:Y:S01]  /*00d0*/  R2UR UR10, R0 ;  /* 0x00000000000a72ca */ /* 0x004fe200000e0000 */
[----:B-1----:R-:W-:Y:S05]  /*00e0*/  BRA.U UP2, `(.L_x_0) ;  /* 0x00000001022c7547 */ /* 0x002fea000b800000 */
[----:B------:R-:W1:Y:S02]  /*00f0*/  LDCU.64 UR6, c[0x0][0x888] ;  /* 0x00011100ff0677ac */ /* 0x000e640008000a00 */
[----:B-1----:R-:W-:-:S04]  /*0100*/  UISETP.NE.U32.AND UP0, UPT, UR6, URZ, UPT ;  /* 0x000000ff0600728c */ /* 0x002fc8000bf05070 */
[----:B------:R-:W-:-:S09]  /*0110*/  UISETP.NE.AND.EX UP0, UPT, UR7, URZ, UPT, UP0 ;  /* 0x000000ff0700728c */ /* 0x000fd2000bf05300 */
[----:B------:R-:W-:Y:S05]  /*0120*/  BRA.U !UP0, `(.L_x_1) ;  /* 0x0000000108107547 */ /* 0x000fea000b800000 */
[----:B------:R-:W1:Y:S02]  /*0130*/  LDC.64 R90, c[0x0][0x888] ;  /* 0x00022200ff5a7b82 */ /* 0x000e640000000a00 */
[----:B-1----:R1:W5:Y:S01]  /*0140*/  LDG.E R90, desc[UR38][R90.64] ;  /* 0x000000265a5a7981 */ /* 0x002362000c1e1900 */
[----:B------:R-:W-:Y:S01]  /*0150*/  HFMA2 R124, -RZ, RZ, 0, 5.9604644775390625e-08 ;  /* 0x00000001ff7c7431 */ /* 0x000fe200000001ff */
[----:B------:R-:W-:Y:S05]  /*0160*/  BRA `(.L_x_0) ;  /* 0x00000000000c7947 */ /* 0x000fea0003800000 */
.L_x_1:
[----:B------:R-:W1:Y:S01]  /*0170*/  LDCU UR6, c[0x0][0x880] ;  /* 0x00011000ff0677ac */ /* 0x000e620008000800 */
[----:B------:R-:W-:Y:S01]  /*0180*/  HFMA2 R124, -RZ, RZ, 0, 5.9604644775390625e-08 ;  /* 0x00000001ff7c7431 */ /* 0x000fe200000001ff */
[----:B-1----:R-:W-:-:S07]  /*0190*/  MOV R90, UR6 ;  /* 0x00000006005a7c02 */ /* 0x002fce0008000f00 */
.L_x_0:
[----:B------:R-:W2:Y:S02]  /*01a0*/  LDCU.64 UR6, c[0x0][0x8b0] ;  /* 0x00011600ff0677ac */ /* 0x000ea40008000a00 */
[----:B--2---:R-:W-:-:S04]  /*01b0*/  UISETP.NE.U32.AND UP0, UPT, UR6, URZ, UPT ;  /* 0x000000ff0600728c */ /* 0x004fc8000bf05070 */
[----:B------:R-:W-:-:S09]  /*01c0*/  UISETP.NE.AND.EX UP0, UPT, UR7, URZ, UPT, UP0 ;  /* 0x000000ff0700728c */ /* 0x000fd2000bf05300 */
[----:B------:R-:W-:Y:S05]  /*01d0*/  BRA.U UP0, `(.L_x_2) ;  /* 0x0000000100247547 */ /* 0x000fea000b800000 */
[----:B------:R-:W2:Y:S02]  /*01e0*/  LDCU.64 UR6, c[0x0][0x8a8] ;  /* 0x00011500ff0677ac */ /* 0x000ea40008000a00 */
[----:B--2---:R-:W-:-:S04]  /*01f0*/  UISETP.NE.U32.AND UP0, UPT, UR6, URZ, UPT ;  /* 0x000000ff0600728c */ /* 0x004fc8000bf05070 */
[----:B------:R-:W-:-:S09]  /*0200*/  UISETP.NE.AND.EX UP0, UPT, UR7, URZ, UPT, UP0 ;  /* 0x000000ff0700728c */ /* 0x000fd2000bf05300 */
[----:B------:R-:W-:Y:S05]  /*0210*/  BRA.U !UP0, `(.L_x_3) ;  /* 0x00000001080c7547 */ /* 0x000fea000b800000 */
[----:B------:R-:W2:Y:S02]  /*0220*/  LDC.64 R70, c[0x0][0x8a8] ;  /* 0x00022a00ff467b82 */ /* 0x000ea40000000a00 */
[----:B--2---:R2:W5:Y:S01]  /*0230*/  LDG.E R70, desc[UR38][R70.64] ;  /* 0x0000002646467981 */ /* 0x004562000c1e1900 */
[----:B------:R-:W-:Y:S05]  /*0240*/  BRA `(.L_x_2) ;  /* 0x0000000000087947 */ /* 0x000fea0003800000 */
.L_x_3:
[----:B------:R-:W2:Y:S02]  /*0250*/  LDCU UR6, c[0x0][0x8a0] ;  /* 0x00011400ff0677ac */ /* 0x000ea40008000800 */
[----:B--2---:R-:W-:Y:S02]  /*0260*/  MOV R70, UR6 ;  /* 0x0000000600467c02 */ /* 0x004fe40008000f00 */
.L_x_2:
[----:B------:R-:W-:Y:S01]  /*0270*/  IMAD.U32 R0, RZ, RZ, UR10 ;  /* 0x0000000aff007e24 */ /* 0x000fe2000f8e00ff */
[----:B------:R-:W-:Y:S04]  /*0280*/  BSSY.RECONVERGENT B0, `(.L_x_4) ;  /* 0x000000c000007945 */ /* 0x000fe80003800200 */
[C---:B------:R-:W-:Y:S02]  /*0290*/  ISETP.NE.OR P2, PT, R0.reuse, 0x1, !P0 ;  /* 0x000000010000780c */ /* 0x040fe40004745670 */
[----:B------:R-:W-:-:S11]  /*02a0*/  ISETP.NE.OR P1, PT, R0, 0x3, !P0 ;  /* 0x000000030000780c */ /* 0x000fd60004725670 */
[----:B------:R-:W-:Y:S05]  /*02b0*/  @P2 BRA `(.L_x_5) ;  /* 0x0000000000202947 */ /* 0x000fea0003800000 */
[----:B------:R-:W3:Y:S02]  /*02c0*/  LDCU.64 UR6, c[0x0][0x348] ;  /* 0x00006900ff0677ac */ /* 0x000ee40008000a00 */
[----:B---3--:R-:W-:Y:S02]  /*02d0*/  UIADD3 UR12, UP1, UPT, UR6, 0x80, URZ ;  /* 0x00000080060c7890 */ /* 0x008fe4000ff3e0ff */
[----:B------:R-:W-:Y:S02]  /*02e0*/  UIADD3 UR6, UP0, UPT, UR6, 0x180, URZ ;  /* 0x0000018006067890 */ /* 0x000fe4000ff1e0ff */
[----:B------:R-:W-:Y:S02]  /*02f0*/  UIADD3.X UR13, UPT, UPT, URZ, UR7, URZ, UP1, !UPT ;  /* 0x00000007ff0d7290 */ /* 0x000fe40008ffe4ff */
[----:B------:R-:W-:-:S07]  /*0300*/  UIADD3.X UR7, UPT, UPT, URZ, UR7, URZ, UP0, !UPT ;  /* 0x00000007ff077290 */ /* 0x000fce00087fe4ff */
[----:B------:R3:W-:Y:S02]  /*0310*/  UTMACCTL.PF [UR12] ;  /* 0x000000000c0079b9 */ /* 0x0007e40008040000 */
[----:B------:R3:W-:Y:S02]  /*0320*/  UTMACCTL.PF [UR6] ;  /* 0x00000000060079b9 */ /* 0x0007e40008040000 */
[----:B---3--:R-:W-:Y:S01]  /*0330*/  NOP ;  /* 0x0000000000007918 */ /* 0x008fe20000000000 */
.L_x_5:
[----:B------:R-:W-:Y:S05]  /*0340*/  BSYNC.RECONVERGENT B0 ;  /* 0x0000000000007941 */ /* 0x000fea0003800200 */
.L_x_4:
[----:B------:R-:W-:Y:S04]  /*0350*/  BSSY.RECONVERGENT B0, `(.L_x_6) ;  /* 0x000000a000007945 */ /* 0x000fe80003800200 */
        /* <DEDUP_REMOVED lines=9> */
.L_x_7:
[----:B------:R-:W-:Y:S05]  /*03f0*/  BSYNC.RECONVERGENT B0 ;  /* 0x0000000000007941 */ /* 0x000fea0003800200 */
.L_x_6:
[----:B------:R-:W3:Y:S01]  /*0400*/  LDCU.64 UR6, c[0x0][0x888] ;  /* 0x00011100ff0677ac */ /* 0x000ee20008000a00 */
[----:B------:R-:W-:Y:S02]  /*0410*/  UISETP.EQ.U32.AND UP1, UPT, UR8, URZ, UPT ;  /* 0x000000ff0800728c */ /* 0x000fe4000bf22070 */
[----:B------:R-:W-:Y:S02]  /*0420*/  UPLOP3.LUT UP5, UPT, UPT, UPT, UPT, 0x40, 0x4 ;  /* 0x000000000004789c */ /* 0x000fe40003fae870 */
[----:B---3--:R-:W-:-:S04]  /*0430*/  UISETP.NE.U32.AND UP0, UPT, UR6, URZ, UPT ;  /* 0x000000ff0600728c */ /* 0x008fc8000bf05070 */
[----:B------:R-:W-:-:S04]  /*0440*/  UISETP.NE.AND.EX UP0, UPT, UR7, URZ, UPT, UP0 ;  /* 0x000000ff0700728c */ /* 0x000fc8000bf05300 */
[----:B------:R-:W-:-:S04]  /*0450*/  UISETP.EQ.OR.EX UP3, UPT, UR9, URZ, !UP0, UP1 ;  /* 0x000000ff0900728c */ /* 0x000fc8000c762710 */
[----:B------:R-:W-:-:S05]  /*0460*/  UP2UR UR44, UPR, URZ, 0x8 ;  /* 0x00000008ff2c7883 */ /* 0x000fca0008000000 */
[----:B------:R-:W-:Y:S07]  /*0470*/  BRA.U !UP3, `(.L_x_8) ;  /* 0x000000010b147547 */ /* 0x000fee000b800000 */
[----:B------:R-:W-:Y:S01]  /*0480*/  PLOP3.LUT P2, PT, PT, PT, UP2, 0x80, 0x8 ;  /* 0x000000000008781c */ /* 0x000fe20003f4f028 */
[----:B------:R-:W-:-:S12]  /*0490*/  UPLOP3.LUT UP5, UPT, UPT, UPT, UP0, 0x40, 0x4 ;  /* 0x000000000004789c */ /* 0x000fd80003fae800 */
[----:B-----5:R-:W-:-:S13]  /*04a0*/  @!P2 FSETP.EQ.AND P1, PT, R90, RZ, PT ;  /* 0x000000ff5a00a20b */ /* 0x020fda0003f22000 */
[----:B------:R-:W-:Y:S01]  /*04b0*/  @!P2 VOTEU.ANY UP1, P1 ;  /* 0x0000000000ffa886 */ /* 0x000fe20000820100 */
[----:B------:R-:W-:-:S11]  /*04c0*/  @!UP2 UPLOP3.LUT UP5, UPT, UPT, UPT, UP1, 0x80, 0x8 ;  /* 0x000000000008a89c */ /* 0x000fd60003faf010 */
.L_x_8:
[----:B------:R-:W3:Y:S01]  /*04d0*/  SHFL.IDX PT, R0, R143, RZ, 0x1f ;  /* 0x00001fff8f007589 */ /* 0x000ee200000e0000 */
[----:B------:R-:W-:-:S04]  /*04e0*/  UISETP.NE.AND UP1, UPT, UR10, 0x2, UPT ;  /* 0x000000020a00788c */ /* 0x000fc8000bf25270 */
[----:B------:R-:W-:Y:S02]  /*04f0*/  UISETP.EQ.AND UP2, UPT, UR5, URZ, !UP1 ;  /* 0x000000ff0500728c */ /* 0x000fe4000cf42270 */
[----:B------:R-:W-:-:S04]  /*0500*/  USEL UR6, URZ, 0x1, UP1 ;  /* 0x00000001ff067887 */ /* 0x000fc80008800000 */
[----:B------:R-:W-:Y:S02]  /*0510*/  PLOP3.LUT P5, PT, P0, PT, UP2, 0x80, 0x8 ;  /* 0x000000000008781c */ /* 0x000fe400007af028 */
[----:B---3--:R-:W-:-:S13]  /*0520*/  ISETP.NE.AND P1, PT, R0, RZ, PT ;  /* 0x000000ff0000720c */ /* 0x008fda0003f25270 */
[----:B------:R-:W-:Y:S05]  /*0530*/  @P1 BRA `(.L_x_9) ;  /* 0x0000000400001947 */ /* 0x000fea0003800000 */
[----:B------:R-:W-:Y:S01]  /*0540*/  ELECT P1, URZ, PT ;  /* 0x0000000000ff782f */ /* 0x000fe20003820000 */
[----:B------:R-:W-:-:S12]  /*0550*/  BSSY.RECONVERGENT B0, `(.L_x_9) ;  /* 0x000003e000007945 */ /* 0x000fd80003800200 */
[----:B------:R-:W-:Y:S05]  /*0560*/  @!P1 BRA `(.L_x_10) ;  /* 0x0000000000f09947 */ /* 0x000fea0003800000 */
[----:B------:R-:W-:Y:S01]  /*0570*/  UMOV UR8, 0x400 ;  /* 0x0000040000087882 */ /* 0x000fe20000000000 */
[----:B------:R-:W-:Y:S01]  /*0580*/  UMOV UR7, 0x1 ;  /* 0x0000000100077882 */ /* 0x000fe20000000000 */
[----:B------:R-:W-:Y:S02]  /*0590*/  ULEA UR8, UR37, UR8, 0x18 ;  /* 0x0000000825087291 */ /* 0x000fe4000f8ec0ff */
[----:B------:R-:W-:-:S04]  /*05a0*/  UIADD3 UR12, UPT, UPT, -UR7, 0x100000, URZ ;  /* 0x00100000070c7890 */ /* 0x000fc8000fffe1ff */
[----:B------:R-:W-:Y:S02]  /*05b0*/  USHF.L.U32 UR13, UR12, 0xb, URZ ;  /* 0x0000000b0c0d7899 */ /* 0x000fe400080006ff */
[----:B------:R-:W-:Y:S01]  /*05c0*/  USHF.L.U32 UR12, UR12, 0x1, URZ ;  /* 0x000000010c0c7899 */ /* 0x000fe200080006ff */
[----:B------:R-:W3:Y:S11]  /*05d0*/  FENCE.VIEW.ASYNC.S ;  /* 0x00000000000073c6 */ /* 0x000ef60000000000 */
[----:B---3--:R3:W4:Y:S01]  /*05e0*/  SYNCS.EXCH.64 URZ, [UR8], UR12 ;  /* 0x0000000c08ff75b2 */ /* 0x0087220008000100 */
[----:B------:R3:W1:Y:S01]  /*05f0*/  SYNCS.EXCH.64 URZ, [UR8+0xd0], UR12 ;  /* 0x0000d00c08ff75b2 */ /* 0x0006620008000100 */
        /* <DEDUP_REMOVED lines=49> */
[----:B------:R3:W1:Y:S02]  /*0910*/  SYNCS.EXCH.64 URZ, [UR8+0x198], UR12 ;  /* 0x0001980c08ff75b2 */ /* 0x0006640008000100 */
[----:B---34-:R-:W-:Y:S01]  /*0920*/  NOP ;  /* 0x0000000000007918 */ /* 0x018fe20000000000 */
.L_x_10:
[----:B------:R-:W-:Y:S05]  /*0930*/  BSYNC.RECONVERGENT B0 ;  /* 0x0000000000007941 */ /* 0x000fea0003800200 */
.L_x_9:
[----:B------:R-:W3:Y:S01]  /*0940*/  SHFL.IDX PT, R0, R143, RZ, 0x1f ;  /* 0x00001fff8f007589 */ /* 0x000ee200000e0000 */
[----:B------:R-:W-:Y:S01]  /*0950*/  NOP ;  /* 0x0000000000007918 */ /* 0x000fe20000000000 */
[----:B---3--:R-:W-:-:S13]  /*0960*/  ISETP.NE.AND P1, PT, R0, 0x1, PT ;  /* 0x000000010000780c */ /* 0x008fda0003f25270 */
[----:B------:R-:W-:Y:S05]  /*0970*/  @P1 BRA `(.L_x_11) ;  /* 0x0000000000441947 */ /* 0x000fea0003800000 */
[----:B------:R-:W-:Y:S01]  /*0980*/  UMOV UR9, 0x400 ;  /* 0x0000040000097882 */ /* 0x000fe20000000000 */
[----:B------:R-:W-:Y:S01]  /*0990*/  UMOV UR8, 0x20 ;  /* 0x0000002000087882 */ /* 0x000fe20000000000 */
[----:B------:R-:W-:Y:S01]  /*09a0*/  UMOV UR7, 0x80 ;  /* 0x0000008000077882 */ /* 0x000fe20000000000 */
[----:B------:R-:W-:Y:S02]  /*09b0*/  ULEA UR9, UR37, UR9, 0x18 ;  /* 0x0000000925097291 */ /* 0x000fe4000f8ec0ff */
[----:B------:R-:W-:-:S04]  /*09c0*/  UIADD3 UR12, UPT, UPT, -UR8, 0x100000, URZ ;  /* 0x00100000080c7890 */ /* 0x000fc8000fffe1ff */
[----:B------:R-:W-:Y:S02]  /*09d0*/  USHF.L.U32 UR13, UR12, 0xb, URZ ;  /* 0x0000000b0c0d7899 */ /* 0x000fe400080006ff */
[----:B------:R-:W-:Y:S02]  /*09e0*/  USHF.L.U32 UR12, UR12, 0x1, URZ ;  /* 0x000000010c0c7899 */ /* 0x000fe400080006ff */
[----:B------:R-:W-:-:S04]  /*09f0*/  UIADD3 UR14, UPT, UPT, -UR7, 0x100000, URZ ;  /* 0x00100000070e7890 */ /* 0x000fc8000fffe1ff */
[----:B------:R-:W-:Y:S02]  /*0a00*/  USHF.L.U32 UR15, UR14, 0xb, URZ ;  /* 0x0000000b0e0f7899 */ /* 0x000fe400080006ff */
[----:B------:R-:W-:Y:S01]  /*0a10*/  USHF.L.U32 UR14, UR14, 0x1, URZ ;  /* 0x000000010e0e7899 */ /* 0x000fe200080006ff */
[----:B------:R-:W-:Y:S01]  /*0a20*/  ELECT P1, URZ, PT ;  /* 0x0000000000ff782f */ /* 0x000fe20003820000 */
[----:B------:R-:W3:Y:S02]  /*0a30*/  FENCE.VIEW.ASYNC.S ;  /* 0x00000000000073c6 */ /* 0x000ee40000000000 */
[----:B---3--:R3:W4:Y:S08]  /*0a40*/  SYNCS.EXCH.64 URZ, [UR9+0x1a0], UR12 ;  /* 0x0001a00c09ff75b2 */ /* 0x0087300008000100 */
[----:B------:R3:W1:Y:S01]  /*0a50*/  SYNCS.EXCH.64 URZ, [UR9+0x1b0], UR14 ;  /* 0x0001b00e09ff75b2 */ /* 0x0006620008000100 */
[----:B------:R3:W1:Y:S01]  /*0a60*/  SYNCS.EXCH.64 URZ, [UR9+0x1a8], UR12 ;  /* 0x0001a80c09ff75b2 */ /* 0x0006620008000100 */
[----:B------:R3:W1:Y:S01]  /*0a70*/  SYNCS.EXCH.64 URZ, [UR9+0x1b8], UR14 ;  /* 0x0001b80e09ff75b2 */ /* 0x0006620008000100 */
[----:B------:R-:W-:Y:S01]  /*0a80*/  NOP ;  /* 0x0000000000007918 */ /* 0x000fe20000000000 */
.L_x_11:
[----:B------:R-:W2:Y:S01]  /*0a90*/  SHFL.IDX PT, R0, R143, RZ, 0x1f ;  /* 0x00001fff8f007589 */ /* 0x000ea200000e0000 */
[----:B------:R-:W-:Y:S01]  /*0aa0*/  NOP ;  /* 0x0000000000007918 */ /* 0x000fe20000000000 */
[----:B--2---:R-:W-:-:S13]  /*0ab0*/  ISETP.NE.AND P1, PT, R0, 0x3, PT ;  /* 0x000000030000780c */ /* 0x004fda0003f25270 */
[----:B------:R-:W-:Y:S05]  /*0ac0*/  @P1 BRA `(.L_x_12) ;  /* 0x00000000002c1947 */ /* 0x000fea0003800000 */
[----:B------:R-:W-:Y:S01]  /*0ad0*/  UMOV UR8, 0x400 ;  /* 0x0000040000087882 */ /* 0x000fe20000000000 */
[----:B------:R-:W-:Y:S01]  /*0ae0*/  UMOV UR7, 0x20 ;  /* 0x0000002000077882 */ /* 0x000fe20000000000 */
[----:B------:R-:W-:Y:S02]  /*0af0*/  ULEA UR8, UR37, UR8, 0x18 ;  /* 0x0000000825087291 */ /* 0x000fe4000f8ec0ff */
[----:B---3--:R-:W-:-:S04]  /*0b00*/  UIADD3 UR12, UPT, UPT, -UR7, 0x100000, URZ ;  /* 0x00100000070c7890 */ /* 0x008fc8000fffe1ff */
[----:B------:R-:W-:Y:S02]  /*0b10*/  USHF.L.U32 UR13, UR12, 0xb, URZ ;  /* 0x0000000b0c0d7899 */ /* 0x000fe400080006ff */
[----:B------:R-:W-:Y:S01]  /*0b20*/  USHF.L.U32 UR12, UR12, 0x1, URZ ;  /* 0x000000010c0c7899 */ /* 0x000fe200080006ff */
[----:B------:R-:W-:Y:S01]  /*0b30*/  ELECT P1, URZ, PT ;  /* 0x0000000000ff782f */ /* 0x000fe20003820000 */
[----:B------:R-:W2:Y:S10]  /*0b40*/  FENCE.VIEW.ASYNC.S ;  /* 0x00000000000073c6 */ /* 0x000eb40000000000 */
[----:B--2---:R2:W3:Y:S01]  /*0b50*/  SYNCS.EXCH.64 URZ, [UR8+0x1c0], UR12 ;  /* 0x0001c00c08ff75b2 */ /* 0x0044e20008000100 */
[----:B------:R2:W1:Y:S01]  /*0b60*/  SYNCS.EXCH.64 URZ, [UR8+0x1c8], UR12 ;  /* 0x0001c80c08ff75b2 */ /* 0x0004620008000100 */
[----:B------:R-:W-:Y:S01]  /*0b70*/  NOP ;  /* 0x0000000000007918 */ /* 0x000fe20000000000 */
.L_x_12:
[----:B------:R-:W4:Y:S01]  /*0b80*/  SHFL.IDX PT, R0, R143, RZ, 0x1f ;  /* 0x00001fff8f007589 */ /* 0x000f2200000e0000 */
[----:B------:R-:W-:Y:S01]  /*0b90*/  NOP ;  /* 0x0000000000007918 */ /* 0x000fe20000000000 */
[----:B----4-:R-:W-:-:S13]  /*0ba0*/  ISETP.NE.AND P1, PT, R0, 0x4, PT ;  /* 0x000000040000780c */ /* 0x010fda0003f25270 */
[----:B------:R-:W-:Y:S05]  /*0bb0*/  @P1 BRA `(.L_x_13) ;  /* 0x0000000000481947 */ /* 0x000fea0003800000 */
[----:B---3--:R-:W-:Y:S01]  /*0bc0*/  UMOV UR9, 0x1a0 ;  /* 0x000001a000097882 */ /* 0x008fe20000000000 */
[----:B--2---:R-:W-:Y:S01]  /*0bd0*/  UMOV UR8, 0x400 ;  /* 0x0000040000087882 */ /* 0x004fe20000000000 */
[----:B------:R-:W-:Y:S01]  /*0be0*/  USEL UR9, UR9, 0x1e0, UP5 ;  /* 0x000001e009097887 */ /* 0x000fe2000a800000 */
        /* <DEDUP_REMOVED lines=9> */
[----:B------:R-:W2:Y:S02]  /*0c80*/  FENCE.VIEW.ASYNC.S ;  /* 0x00000000000073c6 */ /* 0x000ea40000000000 */
[----:B--2---:R4:W2:Y:S08]  /*0c90*/  SYNCS.EXCH.64 URZ, [UR8+0x1d0], UR12 ;  /* 0x0001d00c08ff75b2 */ /* 0x0048b00008000100 */
[----:B------:R4:W3:Y:S01]  /*0ca0*/  SYNCS.EXCH.64 URZ, [UR8+0x1e0], UR14 ;  /* 0x0001e00e08ff75b2 */ /* 0x0008e20008000100 */
[----:B------:R4:W1:Y:S01]  /*0cb0*/  SYNCS.EXCH.64 URZ, [UR8+0x1d8], UR12 ;  /* 0x0001d80c08ff75b2 */ /* 0x0008620008000100 */
[----:B------:R4:W1:Y:S02]  /*0cc0*/  SYNCS.EXCH.64 URZ, [UR8+0x1e8], UR14 ;  /* 0x0001e80e08ff75b2 */ /* 0x0008640008000100 */
[----:B----4-:R-:W-:Y:S01]  /*0cd0*/  NOP ;  /* 0x0000000000007918 */ /* 0x010fe20000000000 */
.L_x_13:
[----:B------:R-:W4:Y:S01]  /*0ce0*/  SHFL.IDX PT, R0, R143, RZ, 0x1f ;  /* 0x00001fff8f007589 */ /* 0x000f2200000e0000 */
[----:B------:R-:W-:Y:S01]  /*0cf0*/  NOP ;  /* 0x0000000000007918 */ /* 0x000fe20000000000 */
[----:B----4-:R-:W-:-:S13]  /*0d00*/  ISETP.NE.AND P1, PT, R0, 0x5, PT ;  /* 0x000000050000780c */ /* 0x010fda0003f25270 */
[----:B------:R-:W-:Y:S05]  /*0d10*/  @P1 BRA `(.L_x_14) ;  /* 0x0000000000541947 */ /* 0x000fea0003800000 */
[----:B---3--:R-:W-:Y:S01]  /*0d20*/  UMOV UR9, 0x400 ;  /* 0x0000040000097882 */ /* 0x008fe20000000000 */
[----:B--2---:R-:W-:Y:S01]  /*0d30*/  UMOV UR8, 0x1 ;  /* 0x0000000100087882 */ /* 0x004fe20000000000 */
        /* <DEDUP_REMOVED lines=13> */
[----:B------:R4:W1:Y:S01]  /*0e10*/  SYNCS.EXCH.64 URZ, [UR9+0x218], UR14 ;  /* 0x0002180e09ff75b2 */ /* 0x0008620008000100 */
[----:B------:R4:W1:Y:S01]  /*0e20*/  SYNCS.EXCH.64 URZ, [UR9+0x200], UR12 ;  /* 0x0002000c09ff75b2 */ /* 0x0008620008000100 */
[----:B------:R4:W1:Y:S01]  /*0e30*/  SYNCS.EXCH.64 URZ, [UR9+0x220], UR14 ;  /* 0x0002200e09ff75b2 */ /* 0x0008620008000100 */
[----:B------:R4:W1:Y:S01]  /*0e40*/  SYNCS.EXCH.64 URZ, [UR9+0x208], UR12 ;  /* 0x0002080c09ff75b2 */ /* 0x0008620008000100 */
[----:B------:R4:W1:Y:S02]  /*0e50*/  SYNCS.EXCH.64 URZ, [UR9+0x228], UR14 ;  /* 0x0002280e09ff75b2 */ /* 0x0008640008000100 */
[----:B----4-:R-:W-:Y:S01]  /*0e60*/  NOP ;  /* 0x0000000000007918 */ /* 0x010fe20000000000 */
.L_x_14:
[----:B------:R-:W4:Y:S01]  /*0e70*/  SHFL.IDX PT, R0, R143, RZ, 0x1f ;  /* 0x00001fff8f007589 */ /* 0x000f2200000e0000 */
[----:B------:R-:W-:Y:S01]  /*0e80*/  ISETP.NE.OR P0, PT, RZ, UR10, !P0 ;  /* 0x0000000aff007c0c */ /* 0x000fe2000c705670 */
[----:B------:R-:W-:Y:S01]  /*0e90*/  NOP ;  /* 0x0000000000007918 */ /* 0x000fe20000000000 */
[----:B----4-:R-:W-:-:S13]  /*0ea0*/  ISETP.NE.AND P1, PT, R0, 0x3, PT ;  /* 0x000000030000780c */ /* 0x010fda0003f25270 */
[----:B------:R-:W-:Y:S05]  /*0eb0*/  @P1 BRA `(.L_x_15) ;  /* 0x0000000000341947 */ /* 0x000fea0003800000 */
[----:B--2---:R-:W-:Y:S01]  /*0ec0*/  UMOV UR8, 0x400 ;  /* 0x0000040000087882 */ /* 0x004fe20000000000 */
[----:B------:R-:W-:Y:S01]  /*0ed0*/  UMOV UR7, 0x20 ;  /* 0x0000002000077882 */ /* 0x000fe20000000000 */
[----:B------:R-:W-:Y:S02]  /*0ee0*/  ULEA UR8, UR37, UR8, 0x18 ;  /* 0x0000000825087291 */ /* 0x000fe4000f8ec0ff */
[----:B---3--:R-:W-:-:S04]  /*0ef0*/  UIADD3 UR12, UPT, UPT, -UR7, 0x100000, URZ ;  /* 0x00100000070c7890 */ /* 0x008fc8000fffe1ff */
[----:B------:R-:W-:Y:S02]  /*0f00*/  USHF.L.U32 UR13, UR12, 0xb, URZ ;  /* 0x0000000b0c0d7899 */ /* 0x000fe400080006ff */
[----:B------:R-:W-:Y:S01]  /*0f10*/  USHF.L.U32 UR12, UR12, 0x1, URZ ;  /* 0x000000010c0c7899 */ /* 0x000fe200080006ff */
[----:B------:R-:W-:Y:S01]  /*0f20*/  ELECT P1, URZ, PT ;  /* 0x0000000000ff782f */ /* 0x000fe20003820000 */
[----:B------:R-:W2:Y:S10]  /*0f30*/  FENCE.VIEW.ASYNC.S ;  /* 0x00000000000073c6 */ /* 0x000eb40000000000 */
[----:B--2---:R4:W2:Y:S01]  /*0f40*/  SYNCS.EXCH.64 URZ, [UR8+0x230], UR12 ;  /* 0x0002300c08ff75b2 */ /* 0x0048a20008000100 */
[----:B------:R4:W3:Y:S01]  /*0f50*/  SYNCS.EXCH.64 URZ, [UR8+0x240], UR12 ;  /* 0x0002400c08ff75b2 */ /* 0x0008e20008000100 */
[----:B------:R4:W1:Y:S01]  /*0f60*/  SYNCS.EXCH.64 URZ, [UR8+0x238], UR12 ;  /* 0x0002380c08ff75b2 */ /* 0x0008620008000100 */
[----:B------:R4:W1:Y:S02]  /*0f70*/  SYNCS.EXCH.64 URZ, [UR8+0x248], UR12 ;  /* 0x0002480c08ff75b2 */ /* 0x0008640008000100 */
[----:B----4-:R-:W-:Y:S01]  /*0f80*/  NOP ;  /* 0x0000000000007918 */ /* 0x010fe20000000000 */
.L_x_15:
[----:B------:R-:W-:Y:S01]  /*0f90*/  VOTEU.ALL UP1, P0 ;  /* 0x0000000000ff7886 */ /* 0x000fe20000020000 */
[----:B--2---:R-:W2:Y:S01]  /*0fa0*/  LDCU UR8, c[0x0][0x36c] ;  /* 0x00006d80ff0877ac */ /* 0x004ea20008000800 */
[----:B------:R-:W-:Y:S01]  /*0fb0*/  NOP ;  /* 0x0000000000007918 */ /* 0x000fe20000000000 */
[----:B------:R-:W-:Y:S01]  /*0fc0*/  LOP3.LUT R10, R142, 0x1f, RZ, 0xc0, !PT ;  /* 0x0000001f8e0a7812 */ /* 0x000fe200078ec0ff */
[----:B---3--:R-:W-:Y:S01]  /*0fd0*/  UMOV UR12, 0x20 ;  /* 0x00000020000c7882 */ /* 0x008fe20000000000 */
[----:B------:R-:W-:Y:S01]  /*0fe0*/  @!UP1 UMOV UR7, 0x400 ;  /* 0x0000040000079882 */ /* 0x000fe20000000000 */
[----:B------:R-:W-:-:S04]  /*0ff0*/  @!UP1 UIADD3 UR12, UPT, UPT, -UR12, 0x100000, URZ ;  /* 0x001000000c0c9890 */ /* 0x000fc8000fffe1ff */
[----:B------:R-:W-:Y:S02]  /*1000*/  @!UP1 USHF.L.U32 UR13, UR12, 0xb, URZ ;  /* 0x0000000b0c0d9899 */ /* 0x000fe400080006ff */
[----:B------:R-:W-:Y:S02]  /*1010*/  @!UP1 USHF.L.U32 UR12, UR12, 0x1, URZ ;  /* 0x000000010c0c9899 */ /* 0x000fe400080006ff */
[----:B------:R-:W-:Y:S01]  /*1020*/  @!UP1 ULEA UR7, UR37, UR7, 0x18 ;  /* 0x0000000725079291 */ /* 0x000fe2000f8ec0ff */
[----:B------:R-:W-:Y:S01]  /*1030*/  VOTEU.ALL UP1, P0 ;  /* 0x0000000000ff7886 */ /* 0x000fe20000020000 */
[----:B------:R-:W-:Y:S01]  /*1040*/  UISETP.NE.AND UP4, UPT, UR10, URZ, UPT ;  /* 0x000000ff0a00728c */ /* 0x000fe2000bf85270 */
[----:B------:R-:W3:Y:S09]  /*1050*/  FENCE.VIEW.ASYNC.S ;  /* 0x00000000000073c6 */ /* 0x000ef20000000000 */
[----:B---3--:R3:W4:Y:S01]  /*1060*/  @!UP1 SYNCS.EXCH.64 URZ, [UR7+0x250], UR12 ;  /* 0x0002500c07ff95b2 */ /* 0x0087220008000100 */
[----:B--2---:R-:W-:-:S09]  /*1070*/  UISETP.EQ.U32.AND UP1, UPT, UR8, 0x1, UPT ;  /* 0x000000010800788c */ /* 0x004fd2000bf22070 */
[----:B------:R-:W-:Y:S05]  /*1080*/  BRA.U !UP1, `(.L_x_16) ;  /* 0x0000000109087547 */ /* 0x000fea000b800000 */
[----:B-1--4-:R-:W-:Y:S01]  /*1090*/  UCGABAR_ARV ;  /* 0x00000000000079c7 */ /* 0x012fe20008000000 */
[----:B------:R-:W-:Y:S05]  /*10a0*/  BRA `(.L_x_17) ;  /* 0x0000000000047947 */ /* 0x000fea0003800000 */
.L_x_16:
[----:B-1--4-:R-:W-:Y:S01]  /*10b0*/  NOP ;  /* 0x0000000000007918 */ /* 0x012fe20000000000 */
.L_x_17:
[----:B------:R-:W1:Y:S01]  /*10c0*/  S2R R22, SR_CTAID.Y ;  /* 0x0000000000167919 */ /* 0x000e620000002600 */
[----:B------:R-:W-:-:S05]  /*10d0*/  CS2R.32 R115, SR_CgaSize ;  /* 0x0000000000737805 */ /* 0x000fca0000008a00 */
[----:B------:R-:W-:-:S05]  /*10e0*/  IMAD R115, R115, -0xa0, RZ ;  /* 0xffffff6073737824 */ /* 0x000fca00078e02ff */
[----:B---3--:R-:W-:-:S14]  /*10f0*/  R2UR UR7, R115 ;  /* 0x00000000730772ca */ /* 0x008fdc00000e0000 */
[----:B------:R-:W2:Y:S01]  /*1100*/  LDCU UR7, c[0x0][UR7+0x2b4] ;  /* 0x00005680070777ac */ /* 0x000ea20008000800 */
[----:B------:R-:W-:-:S05]  /*1110*/  CS2R.32 R0, SR_CgaSize ;  /* 0x0000000000007805 */ /* 0x000fca0000008a00 */
[----:B------:R-:W-:-:S06]  /*1120*/  IMAD R0, R0, -0xa0, RZ ;  /* 0xffffff6000007824 */ /* 0x000fcc00078e02ff */
[----:B------:R-:W3:Y:S01]  /*1130*/  LDC R0, c[0x0][R0+0x2a4] ;  /* 0x0000a90000007b82 */ /* 0x000ee20000000800 */
[----:B------:R-:W-:Y:S01]  /*1140*/  PRMT R8, RZ, 0x7610, R8 ;  /* 0x00007610ff087816 */ /* 0x000fe20000000008 */
[----:B------:R-:W4:Y:S01]  /*1150*/  S2R R9, SR_CTAID.X ;  /* 0x0000000000097919 */ /* 0x000f220000002500 */
[----:B------:R-:W-:-:S05]  /*1160*/  CS2R.32 R115, SR_CgaSize ;  /* 0x0000000000737805 */ /* 0x000fca0000008a00 */
[----:B------:R-:W-:-:S05]  /*1170*/  IMAD R115, R115, -0xa0, RZ ;  /* 0xffffff6073737824 */ /* 0x000fca00078e02ff */
[----:B------:R-:W-:-:S14]  /*1180*/  R2UR UR8, R115 ;  /* 0x00000000730872ca */ /* 0x000fdc00000e0000 */
[----:B------:R-:W3:Y:S01]  /*1190*/  LDCU UR8, c[0x0][UR8+0x2b0] ;  /* 0x00005600080877ac */ /* 0x000ee20008000800 */
[----:B------:R-:W-:Y:S01]  /*11a0*/  UISETP.NE.AND UP2, UPT, UR10, 0x2, UPT ;  /* 0x000000020a00788c */ /* 0x000fe2000bf45270 */
[----:B------:R-:W2:Y:S01]  /*11b0*/  LDC R11, c[0x0][0xb24] ;  /* 0x0002c900ff0b7b82 */ /* 0x000ea20000000800 */
[----:B------:R-:W-:-:S05]  /*11c0*/  CS2R.32 R2, SR_CgaSize ;  /* 0x0000000000027805 */ /* 0x000fca0000008a00 */
[----:B------:R-:W-:-:S06]  /*11d0*/  IMAD R2, R2, -0xa0, RZ ;  /* 0xffffff6002027824 */ /* 0x000fcc00078e02ff */
[----:B------:R-:W3:Y:S08]  /*11e0*/  LDC R2, c[0x0][R2+0x2a0] ;  /* 0x0000a80002027b82 */ /* 0x000ef00000000800 */
[----:B------:R-:W3:Y:S01]  /*11f0*/  LDC R65, c[0x0][0xb24] ;  /* 0x0002c900ff417b82 */ /* 0x000ee20000000800 */
[----:B-1----:R-:W-:-:S07]  /*1200*/  I2FP.F32.U32 R114, R22 ;  /* 0x0000001600727245 */ /* 0x002fce0000201000 */
[----:B------:R-:W1:Y:S01]  /*1210*/  S2UR UR36, SR_CTAID.Z ;  /* 0x00000000002479c3 */ /* 0x000e620000002700 */
[----:B--2---:R-:W-:Y:S01]  /*1220*/  ISETP.GE.AND P0, PT, R11, 0x1, PT ;  /* 0x000000010b00780c */ /* 0x004fe20003f06270 */
[----:B----4-:R-:W-:Y:S01]  /*1230*/  IMAD.MOV.U32 R23, RZ, RZ, R9 ;  /* 0x000000ffff177224 */ /* 0x010fe200078e0009 */
[----:B------:R-:W-:Y:S01]  /*1240*/  I2FP.F32.U32 R115, R9 ;  /* 0x0000000900737245 */ /* 0x000fe20000201000 */
[----:B------:R-:W-:Y:S01]  /*1250*/  FMUL R114, R114, UR7 ;  /* 0x0000000772727c20 */ /* 0x000fe20008400000 */
[----:B------:R-:W2:Y:S03]  /*1260*/  LDCU UR7, c[0x0][0xb30] ;  /* 0x00016600ff0777ac */ /* 0x000ea60008000800 */
[----:B---3--:R-:W-:Y:S02]  /*1270*/  FMUL R115, R115, UR8 ;  /* 0x0000000873737c20 */ /* 0x008fe40008400000 */
[----:B------:R-:W3:Y:S08]  /*1280*/  F2I.U32.TRUNC.NTZ R114, R114 ;  /* 0x0000007200727305 */ /* 0x000ef0000020f000 */
[----:B------:R-:W4:Y:S01]  /*1290*/  F2I.U32.TRUNC.NTZ R115, R115 ;  /* 0x0000007300737305 */ /* 0x000f22000020f000 */
[----:B--2---:R-:W-:Y:S01]  /*12a0*/  UISETP.NE.AND UP3, UPT, UR7, 0x1, UPT ;  /* 0x000000010700788c */ /* 0x004fe2000bf65270 */
[----:B---3--:R-:W-:-:S05]  /*12b0*/  IADD3 R114, PT, PT, -R114, RZ, RZ ;  /* 0x000000ff72727210 */ /* 0x008fca0007ffe1ff */
[----:B------:R-:W-:Y:S01]  /*12c0*/  IMAD R114, R0, R114, R22 ;  /* 0x0000007200727224 */ /* 0x000fe200078e0216 */
[----:B------:R-:W-:Y:S01]  /*12d0*/  PRMT R0, RZ, 0x7610, R0 ;  /* 0x00007610ff007816 */ /* 0x000fe20000000000 */
[----:B----4-:R-:W-:-:S04]  /*12e0*/  IMAD.MOV R115, RZ, RZ, -R115 ;  /* 0x000000ffff737224 */ /* 0x010fc800078e0a73 */
[----:B------:R-:W-:Y:S01]  /*12f0*/  IMAD R115, R2, R115, R9 ;  /* 0x0000007302737224 */ /* 0x000fe200078e0209 */
[----:B-1----:R-:W-:Y:S06]  /*1300*/  BRA.U UP4, `(.L_x_18) ;  /* 0x0000000104247547 */ /* 0x002fec000b800000 */
[----:B------:R-:W-:Y:S01]  /*1310*/  ISETP.NE.AND P1, PT, R114, RZ, PT ;  /* 0x000000ff7200720c */ /* 0x000fe20003f25270 */
[----:B------:R-:W-:Y:S01]  /*1320*/  IMAD.MOV.U32 R0, RZ, RZ, 0x3 ;  /* 0x00000003ff007424 */ /* 0x000fe200078e00ff */
[C---:B------:R-:W-:Y:S02]  /*1330*/  LOP3.LUT R2, R115.reuse, 0xfffffffe, RZ, 0xc0, !PT ;  /* 0xfffffffe73027812 */ /* 0x040fe400078ec0ff */
[----:B------:R-:W-:Y:S02]  /*1340*/  ISETP.LT.U32.OR P1, PT, R115, 0x2, !P1 ;  /* 0x000000027300780c */ /* 0x000fe40004f21470 */
[----:B------:R-:W-:Y:S02]  /*1350*/  SHF.L.U32 R0, R0, R2, RZ ;  /* 0x0000000200007219 */ /* 0x000fe400000006ff */
[----:B------:R-:W-:Y:S02]  /*1360*/  SEL R4, RZ, 0x1, !P1 ;  /* 0x00000001ff047807 */ /* 0x000fe40004800000 */
[----:B------:R-:W-:-:S05]  /*1370*/  SEL R3, RZ, 0x2, !P1 ;  /* 0x00000002ff037807 */ /* 0x000fca0004800000 */
[----:B------:R-:W-:-:S05]  /*1380*/  IMAD.IADD R3, R4, 0x1, R3 ;  /* 0x0000000104037824 */ /* 0x000fca00078e0203 */
[----:B------:R-:W-:Y:S02]  /*1390*/  PRMT R8, R3, 0x7610, R8 ;  /* 0x0000761003087816 */ /* 0x000fe40000000008 */
.L_x_18:
[----:B------:R-:W-:Y:S05]  /*13a0*/  @!P0 BRA `(.L_x_19) ;  /* 0x0000000000b88947 */ /* 0x000fea0003800000 */
[----:B------:R-:W1:Y:S01]  /*13b0*/  LDC.64 R4, c[0x0][0xb18] ;  /* 0x0002c600ff047b82 */ /* 0x000e620000000a00 */
[----:B------:R-:W-:-:S07]  /*13c0*/  ISETP.NE.AND P0, PT, R11, 0x1, PT ;  /* 0x000000010b00780c */ /* 0x000fce0003f05270 */
[----:B------:R-:W2:Y:S08]  /*13d0*/  LDC R23, c[0x0][0xb0c] ;  /* 0x0002c300ff177b82 */ /* 0x000eb00000000800 */
[----:B------:R-:W3:Y:S08]  /*13e0*/  LDC R14, c[0x0][0x370] ;  /* 0x0000dc00ff0e7b82 */ /* 0x000ef00000000800 */
[----:B------:R-:W4:Y:S01]  /*13f0*/  LDC R13, c[0x0][0x374] ;  /* 0x0000dd00ff0d7b82 */ /* 0x000f220000000800 */
[----:B-1----:R-:W-:-:S07]  /*1400*/  ISETP.NE.AND P1, PT, R4, 0x1, PT ;  /* 0x000000010400780c */ /* 0x002fce0003f25270 */
[----:B------:R-:W3:Y:S01]  /*1410*/  LDC.64 R6, c[0x0][0xb10] ;  /* 0x0002c400ff067b82 */ /* 0x000ee20000000a00 */
[----:B--2---:R-:W-:-:S07]  /*1420*/  ISETP.NE.AND P2, PT, R23, 0x1, PT ;  /* 0x000000011700780c */ /* 0x004fce0003f45270 */
[----:B------:R-:W1:Y:S08]  /*1430*/  LDC R12, c[0x0][0xb20] ;  /* 0x0002c800ff0c7b82 */ /* 0x000e700000000800 */
[----:B------:R-:W2:Y:S01]  /*1440*/  LDC.64 R2, c[0x0][0xb28] ;  /* 0x0002ca00ff027b82 */ /* 0x000ea20000000a00 */
[----:B----4-:R-:W-:-:S04]  /*1450*/  IMAD.HI.U32 R15, R13, R5, RZ ;  /* 0x000000050d0f7227 */ /* 0x010fc800078e00ff */
[----:B------:R-:W-:-:S04]  /*1460*/  IMAD.HI.U32 R5, R22, R5, RZ ;  /* 0x0000000516057227 */ /* 0x000fc800078e00ff */
[----:B---3--:R-:W-:-:S05]  /*1470*/  IMAD.HI.U32 R16, R14, R6, RZ ;  /* 0x000000060e107227 */ /* 0x008fca00078e00ff */
[-C--:B------:R-:W-:Y:S01]  /*1480*/  @P2 SHF.R.U32.HI R14, RZ, R7.reuse, R16 ;  /* 0x00000007ff0e2219 */ /* 0x080fe20000011610 */
[----:B------:R-:W-:Y:S01]  /*1490*/  IMAD.HI.U32 R16, R9, R6, RZ ;  /* 0x0000000609107227 */ /* 0x000fe200078e00ff */
[-C--:B-1----:R-:W-:Y:S02]  /*14a0*/  @P1 SHF.R.U32.HI R13, RZ, R12.reuse, R15 ;  /* 0x0000000cff0d1219 */ /* 0x082fe4000001160f */
[----:B------:R-:W-:Y:S02]  /*14b0*/  SHF.R.U32.HI R5, RZ, R12, R5 ;  /* 0x0000000cff057219 */ /* 0x000fe40000011605 */
[----:B------:R-:W-:Y:S02]  /*14c0*/  SHF.R.U32.HI R16, RZ, R7, R16 ;  /* 0x00000007ff107219 */ /* 0x000fe40000011610 */
[----:B------:R-:W-:Y:S01]  /*14d0*/  SEL R5, R22, R5, !P1 ;  /* 0x0000000516057207 */ /* 0x000fe20004800000 */
[----:B--2---:R-:W-:Y:S01]  /*14e0*/  IMAD.HI.U32 R15, R13, R2, RZ ;  /* 0x000000020d0f7227 */ /* 0x004fe200078e00ff */
[----:B------:R-:W-:-:S03]  /*14f0*/  SEL R16, R9, R16, !P2 ;  /* 0x0000001009107207 */ /* 0x000fc60005000000 */
[----:B------:R-:W-:Y:S01]  /*1500*/  IMAD.HI.U32 R6, R14, R2, RZ ;  /* 0x000000020e067227 */ /* 0x000fe200078e00ff */
[----:B------:R-:W-:-:S04]  /*1510*/  @P0 SHF.R.U32.HI R13, RZ, R3, R15 ;  /* 0x00000003ff0d0219 */ /* 0x000fc8000001160f */
[----:B------:R-:W-:Y:S01]  /*1520*/  @P0 SHF.R.U32.HI R14, RZ, R3, R6 ;  /* 0x00000003ff0e0219 */ /* 0x000fe20000011606 */
[----:B------:R-:W-:-:S04]  /*1530*/  IMAD R13, R13, R11, RZ ;  /* 0x0000000b0d0d7224 */ /* 0x000fc800078e02ff */
[----:B------:R-:W-:Y:S01]  /*1540*/  IMAD R6, R14, R11, RZ ;  /* 0x0000000b0e067224 */ /* 0x000fe200078e02ff */
[----:B------:R-:W-:-:S04]  /*1550*/  ISETP.GE.AND P1, PT, R5, R13, PT ;  /* 0x0000000d0500720c */ /* 0x000fc80003f26270 */
[----:B------:R-:W-:Y:S01]  /*1560*/  ISETP.GE.OR P1, PT, R16, R6, P1 ;  /* 0x000000061000720c */ /* 0x000fe20000f26670 */
[----:B------:R-:W-:-:S05]  /*1570*/  IMAD.HI.U32 R6, R5, R2, RZ ;  /* 0x0000000205067227 */ /* 0x000fca00078e00ff */
[----:B------:R-:W-:-:S04]  /*1580*/  SHF.R.U32.HI R6, RZ, R3, R6 ;  /* 0x00000003ff067219 */ /* 0x000fc80000011606 */
[----:B------:R-:W-:-:S03]  /*1590*/  SEL R6, R5, R6, !P0 ;  /* 0x0000000605067207 */ /* 0x000fc60004000000 */
[----:B------:R-:W-:Y:S01]  /*15a0*/  @!P1 IMAD.HI.U32 R7, R16, R2, RZ ;  /* 0x0000000210079227 */ /* 0x000fe200078e00ff */
[----:B------:R-:W-:-:S04]  /*15b0*/  IADD3 R2, PT, PT, -R6, RZ, RZ ;  /* 0x000000ff06027210 */ /* 0x000fc80007ffe1ff */
[----:B------:R-:W-:Y:S01]  /*15c0*/  @!P1 SHF.R.U32.HI R3, RZ, R3, R7 ;  /* 0x00000003ff039219 */ /* 0x000fe20000011607 */
[----:B------:R-:W-:Y:S01]  /*15d0*/  IMAD R2, R11, R2, R5 ;  /* 0x000000020b027224 */ /* 0x000fe200078e0205 */
[----:B------:R-:W-:Y:S02]  /*15e0*/  IADD3 R7, PT, PT, -R5, RZ, RZ ;  /* 0x000000ff05077210 */ /* 0x000fe40007ffe1ff */
[----:B------:R-:W-:-:S03]  /*15f0*/  @!P1 SEL R3, R16, R3, !P0 ;  /* 0x0000000310039207 */ /* 0x000fc60004000000 */
[----:B------:R-:W-:Y:S02]  /*1600*/  IMAD R7, R4, R7, R22 ;  /* 0x0000000704077224 */ /* 0x000fe400078e0216 */
[--C-:B------:R-:W-:Y:S02]  /*1610*/  @!P1 IMAD.IADD R6, R6, 0x1, -R3.reuse ;  /* 0x0000000106069824 */ /* 0x100fe400078e0a03 */
[----:B------:R-:W-:Y:S01]  /*1620*/  @!P1 IMAD R3, R2, R14, R3 ;  /* 0x0000000e02039224 */ /* 0x000fe200078e0203 */
[----:B------:R-:W-:Y:S01]  /*1630*/  IADD3 R2, PT, PT, -R16, RZ, RZ ;  /* 0x000000ff10027210 */ /* 0x000fe20007ffe1ff */
[----:B------:R-:W-:Y:S02]  /*1640*/  @!P1 IMAD R5, R6, R11, R16 ;  /* 0x0000000b06059224 */ /* 0x000fe400078e0210 */
[----:B------:R-:W-:Y:S02]  /*1650*/  @!P1 IMAD.MOV.U32 R16, RZ, RZ, R3 ;  /* 0x000000ffff109224 */ /* 0x000fe400078e0003 */
[----:B------:R-:W-:-:S02]  /*1660*/  IMAD R2, R23, R2, R9 ;  /* 0x0000000217027224 */ /* 0x000fc400078e0209 */
[----:B------:R-:W-:Y:S02]  /*1670*/  IMAD R22, R5, R4, R7 ;  /* 0x0000000405167224 */ /* 0x000fe400078e0207 */
[----:B------:R-:W-:Y:S02]  /*1680*/  IMAD R23, R16, R23, R2 ;  /* 0x0000001710177224 */ /* 0x000fe400078e0202 */
.L_x_19:
[----:B------:R-:W-:Y:S05]  /*1690*/  BRA.U UP3, `(.L_x_20) ;  /* 0x0000000103407547 */ /* 0x000fea000b800000 */
[----:B------:R-:W1:Y:S08]  /*16a0*/  LDC.64 R4, c[0x0][0xb10] ;  /* 0x0002c400ff047b82 */ /* 0x000e700000000a00 */
[----:B------:R-:W2:Y:S08]  /*16b0*/  LDC.64 R2, c[0x0][0xb18] ;  /* 0x0002c600ff027b82 */ /* 0x000eb00000000a00 */
[----:B------:R-:W3:Y:S08]  /*16c0*/  LDC R6, c[0x0][0xb20] ;  /* 0x0002c800ff067b82 */ /* 0x000ef00000000800 */
[----:B------:R-:W4:Y:S01]  /*16d0*/  LDC R7, c[0x0][0xb0c] ;  /* 0x0002c300ff077b82 */ /* 0x000f220000000800 */
[----:B-1----:R-:W-:-:S05]  /*16e0*/  IMAD.HI.U32 R4, R23, R4, RZ ;  /* 0x0000000417047227 */ /* 0x002fca00078e00ff */
[----:B------:R-:W-:Y:S01]  /*16f0*/  SHF.R.U32.HI R4, RZ, R5, R4 ;  /* 0x00000005ff047219 */ /* 0x000fe20000011604 */
[----:B--2---:R-:W-:Y:S01]  /*1700*/  IMAD.HI.U32 R3, R22, R3, RZ ;  /* 0x0000000316037227 */ /* 0x004fe200078e00ff */
[----:B------:R-:W-:-:S04]  /*1710*/  ISETP.NE.AND P0, PT, R2, 0x1, PT ;  /* 0x000000010200780c */ /* 0x000fc80003f05270 */
[----:B---3--:R-:W-:-:S04]  /*1720*/  SHF.R.U32.HI R3, RZ, R6, R3 ;  /* 0x00000006ff037219 */ /* 0x008fc80000011603 */
[----:B------:R-:W-:Y:S02]  /*1730*/  SEL R3, R22, R3, !P0 ;  /* 0x0000000316037207 */ /* 0x000fe40004000000 */
[----:B----4-:R-:W-:-:S04]  /*1740*/  ISETP.NE.AND P1, PT, R7, 0x1, PT ;  /* 0x000000010700780c */ /* 0x010fc80003f25270 */
[----:B------:R-:W-:-:S05]  /*1750*/  SEL R5, R23, R4, !P1 ;  /* 0x0000000417057207 */ /* 0x000fca0004800000 */
[----:B------:R-:W-:Y:S02]  /*1760*/  IMAD.IADD R4, R3, 0x1, -R5 ;  /* 0x0000000103047824 */ /* 0x000fe400078e0a05 */
[----:B------:R-:W-:Y:S02]  /*1770*/  IMAD.IADD R3, R5, 0x1, -R3 ;  /* 0x0000000105037824 */ /* 0x000fe400078e0a03 */
[----:B------:R-:W-:Y:S02]  /*1780*/  IMAD R23, R4, R7, R23 ;  /* 0x0000000704177224 */ /* 0x000fe400078e0217 */
[----:B------:R-:W-:Y:S02]  /*1790*/  IMAD R22, R3, R2, R22 ;  /* 0x0000000203167224 */ /* 0x000fe400078e0216 */
.L_x_20:
[----:B------:R-:W-:Y:S05]  /*17a0*/  BRA.U !UP1, `(.L_x_21) ;  /* 0x00000001090c7547 */ /* 0x000fea000b800000 */
[----:B------:R-:W-:Y:S01]  /*17b0*/  UCGABAR_WAIT ;  /* 0x0000000000007dc7 */ /* 0x000fe20008000000 */
[----:B------:R-:W-:Y:S01]  /*17c0*/  CCTL.IVALL ;  /* 0x00000000ff00798f */ /* 0x000fe20002000000 */
[----:B------:R-:W-:Y:S05]  /*17d0*/  BRA `(.L_x_22) ;  /* 0x0000000000047947 */ /* 0x000fea0003800000 */
.L_x_21:
[----:B------:R-:W-:Y:S06]  /*17e0*/  BAR.SYNC.DEFER_BLOCKING 0x0 ;  /* 0x0000000000007b1d */ /* 0x000fec0000010000 */
.L_x_22:
[----:B------:R-:W-:Y:S05]  /*17f0*/  BRA.U UP2, `(.L_x_23) ;  /* 0x0000001d02b87547 */ /* 0x000fea000b800000 */
[----:B------:R-:W1:Y:S01]  /*1800*/  LDCU UR4, c[0x0][0x38c] ;  /* 0x00007180ff0477ac */ /* 0x000e620008000800 */
[----:B------:R-:W2:Y:S01]  /*1810*/  LDC R8, c[0x0][0x370] ;  /* 0x0000dc00ff087b82 */ /* 0x000ea20000000800 */
[----:B------:R-:W-:Y:S02]  /*1820*/  IMAD.SHL.U32 R16, R9, 0x40, RZ ;  /* 0x0000004009107824 */ /* 0x000fe400078e00ff */
[----:B------:R-:W-:Y:S01]  /*1830*/  HFMA2 R14, -RZ, RZ, 0, 0 ;  /* 0x00000000ff0e7431 */ /* 0x000fe200000001ff */
[----:B------:R-:W-:Y:S01]  /*1840*/  UISETP.NE.AND UP1, UPT, UR10, URZ, UPT ;  /* 0x000000ff0a00728c */ /* 0x000fe2000bf25270 */
[----:B------:R-:W-:Y:S01]  /*1850*/  ISETP.NE.AND P4, PT, R10, RZ, P5 ;  /* 0x000000ff0a00720c */ /* 0x000fe20002f85270 */
[----:B------:R-:W-:Y:S01]  /*1860*/  IMAD.MOV.U32 R15, RZ, RZ, 0x1 ;  /* 0x00000001ff0f7424 */ /* 0x000fe200078e00ff */
[----:B------:R-:W-:Y:S01]  /*1870*/  CS2R R12, SRZ ;  /* 0x00000000000c7805 */ /* 0x000fe2000001ff00 */
[----:B------:R-:W-:Y:S01]  /*1880*/  IMAD.MOV.U32 R11, RZ, RZ, 0x1 ;  /* 0x00000001ff0b7424 */ /* 0x000fe200078e00ff */
[----:B------:R-:W3:Y:S01]  /*1890*/  LDC R0, c[0x0][0x374] ;  /* 0x0000dd00ff007b82 */ /* 0x000ee20000000800 */
[----:B------:R-:W-:Y:S01]  /*18a0*/  LOP3.LUT R16, R16, 0x40, RZ, 0xc0, !PT ;  /* 0x0000004010107812 */ /* 0x000fe200078ec0ff */
[----:B------:R-:W4:Y:S01]  /*18b0*/  LDCU.64 UR14, c[0x0][0x348] ;  /* 0x00006900ff0e77ac */ /* 0x000f220008000a00 */
[----:B------:R-:W-:Y:S01]  /*18c0*/  USEL UR22, UR6, 0x2, UP1 ;  /* 0x0000000206167887 */ /* 0x000fe20008800000 */
[----:B------:R-:W-:Y:S01]  /*18d0*/  UMOV UR23, URZ ;  /* 0x000000ff00177c82 */ /* 0x000fe20008000000 */
[----:B-1----:R-:W-:-:S04]  /*18e0*/  UIADD3 UR5, UPT, UPT, UR4, 0x3f, URZ ;  /* 0x0000003f04057890 */ /* 0x002fc8000fffe0ff */
[----:B------:R-:W-:-:S04]  /*18f0*/  USHF.R.S32.HI UR7, URZ, 0x1f, UR5 ;  /* 0x0000001fff077899 */ /* 0x000fc80008011405 */
[----:B------:R-:W-:Y:S02]  /*1900*/  ULEA.HI UR7, UR7, UR5, URZ, 0x6 ;  /* 0x0000000507077291 */ /* 0x000fe4000f8f30ff */
[----:B------:R-:W-:Y:S02]  /*1910*/  UIADD3 UR5, UPT, UPT, UR4, -0x1, URZ ;  /* 0xffffffff04057890 */ /* 0x000fe4000fffe0ff */
[----:B------:R-:W-:Y:S02]  /*1920*/  USHF.R.S32.HI UR7, URZ, 0x6, UR7 ;  /* 0x00000006ff077899 */ /* 0x000fe40008011407 */
[----:B------:R-:W-:Y:S02]  /*1930*/  UISETP.GE.U32.AND UP2, UPT, UR5, -0x7f, UPT ;  /* 0xffffff810500788c */ /* 0x000fe4000bf46070 */
[----:B------:R-:W-:Y:S02]  /*1940*/  UISETP.LT.U32.AND UP0, UPT, UR7, 0x1a, UPT ;  /* 0x0000001a0700788c */ /* 0x000fe4000bf01070 */
[----:B------:R-:W-:-:S02]  /*1950*/  UIADD3 UR4, UPT, UPT, UR4, 0x7e, URZ ;  /* 0x0000007e04047890 */ /* 0x000fc4000fffe0ff */
[----:B------:R-:W-:-:S04]  /*1960*/  USEL UR5, UR7, 0x1a, UP0 ;  /* 0x0000001a07057887 */ /* 0x000fc80008000000 */
[----:B------:R-:W-:Y:S02]  /*1970*/  UIADD3 UR21, UPT, UPT, UR5, -0x1, URZ ;  /* 0xffffffff05157890 */ /* 0x000fe4000fffe0ff */
[----:B------:R-:W-:Y:S02]  /*1980*/  @UP2 UIADD3 UR21, UPT, UPT, UR5, URZ, URZ ;  /* 0x000000ff05152290 */ /* 0x000fe4000fffe0ff */
[----:B------:R-:W-:Y:S02]  /*1990*/  UIADD3 UR24, UPT, UPT, UR7, -UR5, URZ ;  /* 0x8000000507187290 */ /* 0x000fe4000fffe0ff */
[----:B------:R-:W-:Y:S02]  /*19a0*/  UIADD3 UR13, UPT, UPT, UR21, 0x1, URZ ;  /* 0x00000001150d7890 */ /* 0x000fe4000fffe0ff */
[----:B--2-4-:R-:W-:-:S12]  /*19b0*/  UIADD3 UR21, UPT, UPT, -UR21, URZ, URZ ;  /* 0x000000ff15157290 */ /* 0x014fd8000fffe1ff */
.L_x_43:
[----:B------:R-:W-:Y:S01]  /*19c0*/  UISETP.NE.AND UP0, UPT, UR37, URZ, UPT ;  /* 0x000000ff2500728c */ /* 0x000fe2000bf05270 */
[----:B------:R-:W1:Y:S08]  /*19d0*/  S2UR UR37, SR_CgaCtaId ;  /* 0x00000000002579c3 */ /* 0x000e700000008800 */
[----:B------:R-:W-:Y:S05]  /*19e0*/  BRA.U UP0, `(.L_x_24) ;  /* 0x0000000100347547 */ /* 0x000fea000b800000 */
[----:B------:R-:W2:Y:S01]  /*19f0*/  S2R R2, SR_CgaCtaId ;  /* 0x0000000000027919 */ /* 0x000ea20000008800 */
[----:B------:R-:W-:-:S04]  /*1a00*/  MOV R3, 0x400 ;  /* 0x0000040000037802 */ /* 0x000fc80000000f00 */
[----:B--2---:R-:W-:Y:S02]  /*1a10*/  LEA R2, R2, R3, 0x18 ;  /* 0x0000000302027211 */ /* 0x004fe400078ec0ff */
[----:B------:R-:W-:-:S03]  /*1a20*/  SHF.L.U32 R3, R11, 0x1f, RZ ;  /* 0x0000001f0b037819 */ /* 0x000fc600000006ff */
[----:B------:R-:W-:-:S04]  /*1a30*/  IMAD R2, R12, 0x8, R2 ;  /* 0x000000080c027824 */ /* 0x000fc800078e0202 */
[----:B------:R-:W2:Y:S02]  /*1a40*/  SYNCS.PHASECHK.TRANS64.TRYWAIT P0, [R2+URZ+0x240], R3 ;  /* 0x00024003020075a7 */ /* 0x000ea400080011ff */
[----:B--2---:R-:W-:Y:S05]  /*1a50*/  @!P0 BRA `(.L_x_25) ;  /* 0x0000009400948947 */ /* 0x004fea0003800000 */
.L_x_243:
[----:B------:R-:W-:Y:S01]  /*1a60*/  VIADD R12, R12, 0x1 ;  /* 0x000000010c0c7836 */ /* 0x000fe20000000000 */
[----:B------:R2:W-:Y:S04]  /*1a70*/  SYNCS.ARRIVE.TRANS64.A1T0 RZ, [R2+URZ+0x230], RZ ;  /* 0x000230ff02ff79a7 */ /* 0x0005e800081000ff */
[----:B------:R-:W-:-:S04]  /*1a80*/  ISETP.NE.AND P0, PT, R12, 0x2, PT ;  /* 0x000000020c00780c */ /* 0x000fc80003f05270 */
[----:B------:R-:W-:Y:S02]  /*1a90*/  SEL R12, R12, RZ, P0 ;  /* 0x000000ff0c0c7207 */ /* 0x000fe40000000000 */
[----:B--2---:R-:W-:-:S04]  /*1aa0*/  SEL R2, RZ, 0x1, P0 ;  /* 0x00000001ff027807 */ /* 0x004fc80000000000 */
[----:B------:R-:W-:-:S07]  /*1ab0*/  LOP3.LUT R11, R11, R2, RZ, 0x3c, !PT ;  /* 0x000000020b0b7212 */ /* 0x000fce00078e3cff */
.L_x_24:
[----:B------:R-:W-:Y:S01]  /*1ac0*/  UMOV UR6, 0x400 ;  /* 0x0000040000067882 */ /* 0x000fe20000000000 */
[----:B------:R-:W-:Y:S01]  /*1ad0*/  SHF.L.U32 R2, R15, 0x1f, RZ ;  /* 0x0000001f0f027819 */ /* 0x000fe200000006ff */
[----:B-1----:R-:W-:Y:S01]  /*1ae0*/  ULEA UR6, UR37, UR6, 0x18 ;  /* 0x0000000625067291 */ /* 0x002fe2000f8ec0ff */
[C---:B------:R-:W-:Y:S01]  /*1af0*/  R2UR UR9, R16.reuse ;  /* 0x00000000100972ca */ /* 0x040fe200000e0000 */
[----:B------:R-:W-:Y:S01]  /*1b00*/  UISETP.GE.U32.AND UP0, UPT, UR4, 0x7f, UPT ;  /* 0x0000007f0400788c */ /* 0x000fe2000bf06070 */
[----:B------:R-:W-:Y:S01]  /*1b10*/  R2UR UR11, R16 ;  /* 0x00000000100b72ca */ /* 0x000fe200000e0000 */
[----:B------:R-:W-:Y:S01]  /*1b20*/  ULEA UR8, UR23, UR6, 0x3 ;  /* 0x0000000617087291 */ /* 0x000fe2000f8e18ff */
[----:B------:R-:W-:-:S08]  /*1b30*/  UMOV UR25, URZ ;  /* 0x000000ff00197c82 */ /* 0x000fd00008000000 */
[----:B------:R1:W2:Y:S01]  /*1b40*/  SYNCS.PHASECHK.TRANS64.TRYWAIT P0, [UR8+0xd0], R2 ;  /* 0x0000d002ff0075a7 */ /* 0x0002a20008001108 */
[----:B------:R-:W-:-:S13]  /*1b50*/  R2UR UR8, R22 ;  /* 0x00000000160872ca */ /* 0x000fda00000e0000 */
[----:B------:R-:W-:Y:S01]  /*1b60*/  ULEA UR11, UR8, UR11, 0x7 ;  /* 0x0000000b080b7291 */ /* 0x000fe2000f8e38ff */
[----:B-1----:R-:W-:-:S05]  /*1b70*/  LEA.HI R2, R23, R23, RZ, 0x1 ;  /* 0x0000001717027211 */ /* 0x002fca00078f08ff */
[----:B------:R-:W-:-:S05]  /*1b80*/  IMAD.SHL.U32 R2, R2, 0x40, RZ ;  /* 0x0000004002027824 */ /* 0x000fca00078e00ff */
[----:B------:R-:W-:-:S13]  /*1b90*/  R2UR UR35, R2 ;  /* 0x00000000022372ca */ /* 0x000fda00000e0000 */
[----:B------:R-:W-:Y:S01]  /*1ba0*/  ULOP3.LUT UR35, UR9, 0xffffff80, UR35, 0xf8, !UPT ;  /* 0xffffff8009237892 */ /* 0x000fe2000f8ef823 */
[----:B------:R-:W-:Y:S11]  /*1bb0*/  BRA.U !UP0, `(.L_x_26) ;  /* 0x0000000108bc7547 */ /* 0x000ff6000b800000 */
[----:B------:R-:W-:Y:S01]  /*1bc0*/  UMOV UR16, UR21 ;  /* 0x0000001500107c82 */ /* 0x000fe20008000000 */
[----:B------:R-:W-:Y:S01]  /*1bd0*/  UMOV UR17, UR23 ;  /* 0x0000001700117c82 */ /* 0x000fe20008000000 */
[----:B------:R-:W-:-:S05]  /*1be0*/  UMOV UR34, URZ ;  /* 0x000000ff00227c82 */ /* 0x000fca0008000000 */
.L_x_32:
[----:B------:R-:W-:Y:S01]  /*1bf0*/  ULEA UR33, UR17, UR6, 0x3 ;  /* 0x0000000611217291 */ /* 0x000fe2000f8e18ff */
[----:B------:R-:W-:Y:S01]  /*1c00*/  @P5 MOV R3, 0x4000 ;  /* 0x0000400000035802 */ /* 0x000fe20000000f00 */
[----:B-12-4-:R-:W-:Y:S10]  /*1c10*/  @P0 BRA `(.L_x_27) ;  /* 0x00000000000c0947 */ /* 0x016ff40003800000 */
[----:B------:R-:W-:-:S04]  /*1c20*/  SHF.L.U32 R4, R15, 0x1f, RZ ;  /* 0x0000001f0f047819 */ /* 0x000fc800000006ff */
[----:B------:R-:W1:Y:S02]  /*1c30*/  SYNCS.PHASECHK.TRANS64.TRYWAIT P0, [UR33+0xd0], R4 ;  /* 0x0000d004ff0075a7 */ /* 0x000e640008001121 */
[----:B-1----:R-:W-:Y:S05]  /*1c40*/  @!P0 BRA `(.L_x_28) ;  /* 0x00000094002c8947 */ /* 0x002fea0003800000 */
.L_x_27:
[----:B------:R2:W-:Y:S01]  /*1c50*/  @P5 SYNCS.ARRIVE.TRANS64 RZ, [UR33], R3 ;  /* 0x00000003ffff59a7 */ /* 0x0005e20008000021 */
[----:B------:R-:W-:Y:S02]  /*1c60*/  ULOP3.LUT UR8, UR22, 0x2, URZ, 0xfc, !UPT ;  /* 0x0000000216087892 */ /* 0x000fe4000f8efcff */
[----:B------:R-:W-:Y:S02]  /*1c70*/  UIADD3 UR16, UPT, UPT, UR16, 0x1, URZ ;  /* 0x0000000110107890 */ /* 0x000fe4000fffe0ff */
[----:B------:R-:W-:Y:S02]  /*1c80*/  UISETP.NE.AND UP0, UPT, UR8, 0x2, UPT ;  /* 0x000000020800788c */ /* 0x000fe4000bf05270 */
[----:B------:R-:W-:-:S07]  /*1c90*/  UISETP.NE.AND UP2, UPT, UR16, 0x1, UPT ;  /* 0x000000011000788c */ /* 0x000fce000bf45270 */
[----:B------:R-:W-:Y:S05]  /*1ca0*/  BRA.U UP0, `(.L_x_29) ;  /* 0x0000000100047547 */ /* 0x000fea000b800000 */
[----:B------:R-:W-:Y:S05]  /*1cb0*/  BPT.TRAP 0x1 ;  /* 0x000000040000795c */ /* 0x000fea0000300000 */
.L_x_29:
[----:B------:R-:W-:Y:S04]  /*1cc0*/  BSSY.RECONVERGENT B0, `(.L_x_30) ;  /* 0x0000003000007945 */ /* 0x000fe80003800200 */
[----:B------:R-:W-:Y:S05]  /*1cd0*/  @!P4 BRA `(.L_x_31) ;  /* 0x000000000004c947 */ /* 0x000fea0003800000 */
[----:B------:R-:W-:Y:S05]  /*1ce0*/  BPT.TRAP 0x1 ;  /* 0x000000040000795c */ /* 0x000fea0000300000 */
.L_x_31:
[----:B------:R-:W-:Y:S05]  /*1cf0*/  BSYNC.RECONVERGENT B0 ;  /* 0x0000000000007941 */ /* 0x000fea0003800200 */
.L_x_30:
[----:B------:R-:W-:Y:S02]  /*1d00*/  UIADD3 UR23, UPT, UPT, UR17, 0x1, URZ ;  /* 0x0000000111177890 */ /* 0x000fe4000fffe0ff */
[----:B------:R-:W-:Y:S02]  /*1d10*/  UIADD3 UR28, UP1, UPT, UR14, 0x80, URZ ;  /* 0x000000800e1c7890 */ /* 0x000fe4000ff3e0ff */
[----:B------:R-:W-:Y:S02]  /*1d20*/  UISETP.NE.AND UP0, UPT, UR23, 0x1a, UPT ;  /* 0x0000001a1700788c */ /* 0x000fe4000bf05270 */
[----:B------:R-:W-:Y:S02]  /*1d30*/  ULOP3.LUT UR33, UR33, 0xfefffff8, URZ, 0xc0, !UPT ;  /* 0xfefffff821217892 */ /* 0x000fe4000f8ec0ff */
[----:B------:R-:W-:Y:S02]  /*1d40*/  USEL UR9, URZ, 0x1, UP0 ;  /* 0x00000001ff097887 */ /* 0x000fe40008000000 */
[----:B------:R-:W-:-:S02]  /*1d50*/  USEL UR23, UR23, URZ, UP0 ;  /* 0x000000ff17177287 */ /* 0x000fc40008000000 */
[----:B------:R-:W-:Y:S02]  /*1d60*/  UIADD3 UR26, UP0, UPT, UR14, 0x180, URZ ;  /* 0x000001800e1a7890 */ /* 0x000fe4000ff1e0ff */
[----:B------:R-:W-:Y:S01]  /*1d70*/  ULEA UR8, UR23, UR6, 0x3 ;  /* 0x0000000617087291 */ /* 0x000fe2000f8e18ff */
[----:B------:R-:W-:Y:S01]  /*1d80*/  LOP3.LUT R15, R15, UR9, RZ, 0x3c, !PT ;  /* 0x000000090f0f7c12 */ /* 0x000fe2000f8e3cff */
[----:B------:R-:W-:Y:S02]  /*1d90*/  UIADD3.X UR29, UPT, UPT, URZ, UR15, URZ, UP1, !UPT ;  /* 0x0000000fff1d7290 */ /* 0x000fe40008ffe4ff */
[----:B------:R-:W-:Y:S01]  /*1da0*/  UIADD3.X UR27, UPT, UPT, URZ, UR15, URZ, UP0, !UPT ;  /* 0x0000000fff1b7290 */ /* 0x000fe200087fe4ff */
[----:B-1----:R-:W-:Y:S01]  /*1db0*/  SHF.L.U32 R2, R15, 0x1f, RZ ;  /* 0x0000001f0f027819 */ /* 0x002fe200000006ff */
[----:B------:R-:W-:Y:S01]  /*1dc0*/  UMOV UR18, 0x0 ;  /* 0x0000000000127882 */ /* 0x000fe20000000000 */
[----:B------:R-:W-:Y:S01]  /*1dd0*/  UMOV UR19, 0x10000000 ;  /* 0x1000000000137882 */ /* 0x000fe20000000000 */
[----:B------:R-:W-:Y:S01]  /*1de0*/  UMOV UR10, UR34 ;  /* 0x00000022000a7c82 */ /* 0x000fe20008000000 */
[----:B------:R1:W4:Y:S01]  /*1df0*/  SYNCS.PHASECHK.TRANS64.TRYWAIT P0, [UR8+0xd0], R2 ;  /* 0x0000d002ff0075a7 */ /* 0x0003220008001108 */
[----:B------:R-:W-:Y:S01]  /*1e00*/  ULEA UR8, UR17, UR6, 0xc ;  /* 0x0000000611087291 */ /* 0x000fe2000f8e60ff */
[----:B------:R-:W-:Y:S01]  /*1e10*/  UMOV UR12, UR36 ;  /* 0x00000024000c7c82 */ /* 0x000fe20008000000 */
[----:B------:R-:W-:-:S02]  /*1e20*/  UMOV UR9, UR33 ;  /* 0x0000002100097c82 */ /* 0x000fc40008000000 */
[----:B------:R-:W-:Y:S02]  /*1e30*/  UIADD3 UR32, UPT, UPT, UR8, 0x4400, URZ ;  /* 0x0000440008207890 */ /* 0x000fe4000fffe0ff */
[----:B------:R-:W-:Y:S01]  /*1e40*/  UIADD3 UR8, UPT, UPT, UR8, 0x1e400, URZ ;  /* 0x0001e40008087890 */ /* 0x000fe2000fffe0ff */
[----:B------:R-:W-:Y:S01]  /*1e50*/  UMOV UR25, UR13 ;  /* 0x0000000d00197c82 */ /* 0x000fe20008000000 */
[----:B------:R-:W-:-:S05]  /*1e60*/  UMOV UR17, UR23 ;  /* 0x0000001700117c82 */ /* 0x000fca0008000000 */
[----:B------:R2:W-:Y:S02]  /*1e70*/  UTMALDG.3D.2CTA [UR32], [UR28], desc[UR18] ;  /* 0x000012201c0075b4 */ /* 0x0005e40008211000 */
[----:B------:R1:W-:Y:S01]  /*1e80*/  UTMALDG.3D.2CTA [UR8], [UR26], desc[UR18] ;  /* 0x000012081a0075b4 */ /* 0x0003e20008211000 */
[----:B--2---:R-:W-:Y:S01]  /*1e90*/  UIADD3 UR34, UPT, UPT, UR34, 0x40, URZ ;  /* 0x0000004022227890 */ /* 0x004fe2000fffe0ff */
[----:B------:R-:W-:Y:S11]  /*1ea0*/  BRA.U UP2, `(.L_x_32) ;  /* 0xfffffffd02507547 */ /* 0x000ff6000b83ffff */
.L_x_26:
[----:B--2-4-:R-:W-:Y:S01]  /*1eb0*/  PLOP3.LUT P0, PT, PT, PT, UP5, 0x80, 0x8 ;  /* 0x000000000008781c */ /* 0x014fe20003f0f058 */
[----:B-1----:R-:W-:Y:S01]  /*1ec0*/  ULEA UR8, UR23, UR6, 0x3 ;  /* 0x0000000617087291 */ /* 0x002fe2000f8e18ff */
[----:B------:R-:W-:Y:S01]  /*1ed0*/  SHF.L.U32 R2, R15, 0x1f, RZ ;  /* 0x0000001f0f027819 */ /* 0x000fe200000006ff */
[----:B------:R-:W-:-:S10]  /*1ee0*/  UISETP.GT.AND UP0, UPT, UR7, UR5, UPT ;  /* 0x000000050700728c */ /* 0x000fd4000bf04270 */
[----:B------:R-:W-:Y:S01]  /*1ef0*/  @!P0 SYNCS.ARRIVE.TRANS64.A1T0 RZ, [UR6+0x1c8], RZ ;  /* 0x0001c8ffffff89a7 */ /* 0x000fe20008100006 */
[----:B------:R1:W2:Y:S01]  /*1f00*/  SYNCS.PHASECHK.TRANS64.TRYWAIT P0, [UR8+0xd0], R2 ;  /* 0x0000d002ff0075a7 */ /* 0x0002a20008001108 */
[----:B------:R-:W-:Y:S05]  /*1f10*/  BRA.U !UP0, `(.L_x_33) ;  /* 0x0000000108bc7547 */ /* 0x000fea000b800000 */
[----:B------:R-:W-:Y:S01]  /*1f20*/  UIADD3 UR26, UPT, UPT, UR24, UR25, URZ ;  /* 0x00000019181a7290 */ /* 0x000fe2000fffe0ff */
[----:B------:R-:W-:-:S11]  /*1f30*/  UMOV UR27, UR23 ;  /* 0x00000017001b7c82 */ /* 0x000fd60008000000 */
.L_x_39:
[----:B------:R-:W-:Y:S01]  /*1f40*/  ULEA UR17, UR27, UR6, 0x3 ;  /* 0x000000061b117291 */ /* 0x000fe2000f8e18ff */
[----:B--2---:R-:W-:Y:S01]  /*1f50*/  @P5 MOV R3, 0x4000 ;  /* 0x0000400000035802 */ /* 0x004fe20000000f00 */
[----:B-12---:R-:W-:Y:S10]  /*1f60*/  @P0 BRA `(.L_x_34) ;  /* 0x00000000000c0947 */ /* 0x006ff40003800000 */
[----:B------:R-:W-:-:S04]  /*1f70*/  SHF.L.U32 R4, R15, 0x1f, RZ ;  /* 0x0000001f0f047819 */ /* 0x000fc800000006ff */
[----:B------:R-:W2:Y:S02]  /*1f80*/  SYNCS.PHASECHK.TRANS64.TRYWAIT P0, [UR17+0xd0], R4 ;  /* 0x0000d004ff0075a7 */ /* 0x000ea40008001111 */
[----:B--2---:R-:W-:Y:S05]  /*1f90*/  @!P0 BRA `(.L_x_35) ;  /* 0x0000009000708947 */ /* 0x004fea0003800000 */
.L_x_34:
[----:B------:R2:W-:Y:S01]  /*1fa0*/  @P5 SYNCS.ARRIVE.TRANS64 RZ, [UR17], R3 ;  /* 0x00000003ffff59a7 */ /* 0x0005e20008000011 */
[----:B------:R-:W-:-:S04]  /*1fb0*/  ULOP3.LUT UR8, UR22, 0x2, URZ, 0xfc, !UPT ;  /* 0x0000000216087892 */ /* 0x000fc8000f8efcff */
[----:B------:R-:W-:-:S09]  /*1fc0*/  UISETP.NE.AND UP0, UPT, UR8, 0x2, UPT ;  /* 0x000000020800788c */ /* 0x000fd2000bf05270 */
[----:B------:R-:W-:Y:S05]  /*1fd0*/  BRA.U UP0, `(.L_x_36) ;  /* 0x0000000100047547 */ /* 0x000fea000b800000 */
[----:B------:R-:W-:Y:S05]  /*1fe0*/  BPT.TRAP 0x1 ;  /* 0x000000040000795c */ /* 0x000fea0000300000 */
.L_x_36:
[----:B------:R-:W-:Y:S04]  /*1ff0*/  BSSY.RECONVERGENT B0, `(.L_x_37) ;  /* 0x0000003000007945 */ /* 0x000fe80003800200 */
[----:B------:R-:W-:Y:S05]  /*2000*/  @!P4 BRA `(.L_x_38) ;  /* 0x000000000004c947 */ /* 0x000fea0003800000 */
[----:B------:R-:W-:Y:S05]  /*2010*/  BPT.TRAP 0x1 ;  /* 0x000000040000795c */ /* 0x000fea0000300000 */
.L_x_38:
[----:B------:R-:W-:Y:S05]  /*2020*/  BSYNC.RECONVERGENT B0 ;  /* 0x0000000000007941 */ /* 0x000fea0003800200 */
.L_x_37:
[----:B------:R-:W-:Y:S02]  /*2030*/  UIADD3 UR23, UPT, UPT, UR27, 0x1, URZ ;  /* 0x000000011b177890 */ /* 0x000fe4000fffe0ff */
[----:B------:R-:W-:Y:S02]  /*2040*/  UIADD3 UR32, UP1, UPT, UR14, 0x80, URZ ;  /* 0x000000800e207890 */ /* 0x000fe4000ff3e0ff */
[----:B------:R-:W-:Y:S02]  /*2050*/  UISETP.NE.AND UP0, UPT, UR23, 0x1a, UPT ;  /* 0x0000001a1700788c */ /* 0x000fe4000bf05270 */
[----:B------:R-:W-:Y:S02]  /*2060*/  USHF.L.U32 UR18, UR25, 0x6, URZ ;  /* 0x0000000619127899 */ /* 0x000fe400080006ff */
[----:B------:R-:W-:Y:S02]  /*2070*/  USEL UR9, URZ, 0x1, UP0 ;  /* 0x00000001ff097887 */ /* 0x000fe40008000000 */
[----:B------:R-:W-:-:S02]  /*2080*/  USEL UR23, UR23, URZ, UP0 ;  /* 0x000000ff17177287 */ /* 0x000fc40008000000 */
[----:B------:R-:W-:Y:S02]  /*2090*/  UIADD3 UR30, UP0, UPT, UR14, 0x180, URZ ;  /* 0x000001800e1e7890 */ /* 0x000fe4000ff1e0ff */
[----:B------:R-:W-:Y:S01]  /*20a0*/  ULEA UR8, UR23, UR6, 0x3 ;  /* 0x0000000617087291 */ /* 0x000fe2000f8e18ff */
[----:B------:R-:W-:Y:S01]  /*20b0*/  LOP3.LUT R15, R15, UR9, RZ, 0x3c, !PT ;  /* 0x000000090f0f7c12 */ /* 0x000fe2000f8e3cff */
[----:B------:R-:W-:Y:S02]  /*20c0*/  ULOP3.LUT UR17, UR17, 0xfefffff8, URZ, 0xc0, !UPT ;  /* 0xfefffff811117892 */ /* 0x000fe4000f8ec0ff */
[----:B------:R-:W-:Y:S01]  /*20d0*/  UIADD3.X UR33, UPT, UPT, URZ, UR15, URZ, UP1, !UPT ;  /* 0x0000000fff217290 */ /* 0x000fe20008ffe4ff */
[----:B-1----:R-:W-:Y:S01]  /*20e0*/  SHF.L.U32 R2, R15, 0x1f, RZ ;  /* 0x0000001f0f027819 */ /* 0x002fe200000006ff */
[----:B------:R-:W-:Y:S01]  /*20f0*/  UIADD3.X UR31, UPT, UPT, URZ, UR15, URZ, UP0, !UPT ;  /* 0x0000000fff1f7290 */ /* 0x000fe200087fe4ff */
[----:B------:R-:W-:Y:S02]  /*2100*/  UMOV UR28, 0x0 ;  /* 0x00000000001c7882 */ /* 0x000fe40000000000 */
[----:B------:R4:W1:Y:S01]  /*2110*/  SYNCS.PHASECHK.TRANS64.TRYWAIT P0, [UR8+0xd0], R2 ;  /* 0x0000d002ff0075a7 */ /* 0x0008620008001108 */
[----:B------:R-:W-:Y:S01]  /*2120*/  ULEA UR8, UR27, UR6, 0xc ;  /* 0x000000061b087291 */ /* 0x000fe2000f8e60ff */
[----:B------:R-:W-:Y:S01]  /*2130*/  UMOV UR29, 0x10000000 ;  /* 0x10000000001d7882 */ /* 0x000fe20000000000 */
[----:B------:R-:W-:-:S02]  /*2140*/  UMOV UR19, UR35 ;  /* 0x0000002300137c82 */ /* 0x000fc40008000000 */
[----:B------:R-:W-:Y:S02]  /*2150*/  UIADD3 UR16, UPT, UPT, UR8, 0x4400, URZ ;  /* 0x0000440008107890 */ /* 0x000fe4000fffe0ff */
[----:B------:R-:W-:Y:S01]  /*2160*/  UIADD3 UR8, UPT, UPT, UR8, 0x1e400, URZ ;  /* 0x0001e40008087890 */ /* 0x000fe2000fffe0ff */
[----:B------:R-:W-:Y:S01]  /*2170*/  UMOV UR20, UR36 ;  /* 0x0000002400147c82 */ /* 0x000fe20008000000 */
[----:B------:R-:W-:Y:S01]  /*2180*/  UMOV UR12, UR36 ;  /* 0x00000024000c7c82 */ /* 0x000fe20008000000 */
[----:B------:R-:W-:Y:S01]  /*2190*/  UMOV UR9, UR17 ;  /* 0x0000001100097c82 */ /* 0x000fe20008000000 */
[----:B------:R-:W-:Y:S01]  /*21a0*/  UMOV UR10, UR18 ;  /* 0x00000012000a7c82 */ /* 0x000fe20008000000 */
[----:B------:R-:W-:Y:S02]  /*21b0*/  UIADD3 UR25, UPT, UPT, UR25, 0x1, URZ ;  /* 0x0000000119197890 */ /* 0x000fe4000fffe0ff */
[----:B------:R4:W-:Y:S01]  /*21c0*/  UTMALDG.3D.2CTA [UR16], [UR32], desc[UR28] ;  /* 0x00001c10200075b4 */ /* 0x0009e20008211000 */
[----:B------:R-:W-:Y:S01]  /*21d0*/  UMOV UR27, UR23 ;  /* 0x00000017001b7c82 */ /* 0x000fe20008000000 */
[----:B------:R-:W-:Y:S01]  /*21e0*/  UISETP.NE.AND UP0, UPT, UR25, UR26, UPT ;  /* 0x0000001a1900728c */ /* 0x000fe2000bf05270 */
[----:B------:R4:W-:Y:S08]  /*21f0*/  UTMALDG.3D.2CTA [UR8], [UR30], desc[UR28] ;  /* 0x00001c081e0075b4 */ /* 0x0009f00008211000 */
[----:B----4-:R-:W-:Y:S05]  /*2200*/  BRA.U UP0, `(.L_x_39) ;  /* 0xfffffffd004c7547 */ /* 0x010fea000b83ffff */
.L_x_33:
[C---:B-1----:R-:W-:Y:S01]  /*2210*/  LEA R2, R14.reuse, UR6, 0x3 ;  /* 0x000000060e027c11 */ /* 0x042fe2000f8e18ff */
[----:B------:R-:W-:Y:S01]  /*2220*/  NOP ;  /* 0x0000000000007918 */ /* 0x000fe20000000000 */
[----:B--2---:R-:W-:Y:S02]  /*2230*/  SHF.L.U32 R3, R13, 0x1f, RZ ;  /* 0x0000001f0d037819 */ /* 0x004fe400000006ff */
[----:B------:R-:W-:Y:S02]  /*2240*/  LEA R4, R14, UR6, 0x4 ;  /* 0x000000060e047c11 */ /* 0x000fe4000f8e20ff */
[----:B------:R-:W1:Y:S02]  /*2250*/  SYNCS.PHASECHK.TRANS64.TRYWAIT P0, [R2+URZ+0x1d0], R3 ;  /* 0x0001d003020075a7 */ /* 0x000e6400080011ff */
[----:B-1----:R-:W-:Y:S05]  /*2260*/  @!P0 BRA `(.L_x_40) ;  /* 0x0000008c00d48947 */ /* 0x002fea0003800000 */
.L_x_246:
[----:B------:R-:W2:Y:S01]  /*2270*/  LDS.128 R4, [R4+0x260] ;  /* 0x0002600004047984 */ /* 0x000ea20000000c00 */
[----:B------:R-:W-:Y:S01]  /*2280*/  ISETP.GE.AND P0, PT, R65, 0x1, PT ;  /* 0x000000014100780c */ /* 0x000fe20003f06270 */
[----:B-1----:R-:W-:Y:S01]  /*2290*/  VIADD R2, R2, 0x1e0 ;  /* 0x000001e002027836 */ /* 0x002fe20000000000 */
[----:B------:R-:W-:Y:S01]  /*22a0*/  @!PT LDS RZ, [RZ] ;  /* 0x00000000fffff984 */ /* 0x000fe20000000800 */
[----:B------:R-:W-:Y:S01]  /*22b0*/  @!PT LDS RZ, [RZ] ;  /* 0x00000000fffff984 */ /* 0x000fe20000000800 */
[----:B------:R-:W-:Y:S01]  /*22c0*/  @!PT LDS RZ, [RZ] ;  /* 0x00000000fffff984 */ /* 0x000fe20000000800 */
[----:B------:R-:W-:Y:S01]  /*22d0*/  @!PT LDS RZ, [RZ] ;  /* 0x00000000fffff984 */ /* 0x000fe20000000800 */
[----:B------:R1:W-:Y:S06]  /*22e0*/  MEMBAR.ALL.CTA ;  /* 0x0000000000007992 */ /* 0x0003ec0000008000 */
[----:B-1----:R-:W1:Y:S01]  /*22f0*/  FENCE.VIEW.ASYNC.S ;  /* 0x00000000000073c6 */ /* 0x002e620000000000 */
[----:B------:R-:W-:-:S04]  /*2300*/  PRMT R2, RZ, 0x654, R2 ;  /* 0x00000654ff027816 */ /* 0x000fc80000000002 */
[----:B-1----:R1:W-:Y:S01]  /*2310*/  SYNCS.ARRIVE.TRANS64.RED.A1T0 RZ, [R2+URZ], RZ ;  /* 0x000000ff02ff79a7 */ /* 0x0023e200081004ff */
[----:B--2---:R-:W-:-:S13]  /*2320*/  LOP3.LUT P2, RZ, R6, 0x1, RZ, 0xc0, !PT ;  /* 0x0000000106ff7812 */ /* 0x004fda000784c0ff */
[----:B------:R-:W-:Y:S01]  /*2330*/  @P2 SHF.R.U32.HI R3, RZ, 0x10, R5 ;  /* 0x00000010ff032819 */ /* 0x000fe20000011605 */
[----:B------:R-:W-:Y:S01]  /*2340*/  VOTEU.ANY UP0, P2 ;  /* 0x0000000000ff7886 */ /* 0x000fe20001000100 */
[----:B------:R-:W-:Y:S02]  /*2350*/  @P2 MOV R10, R4 ;  /* 0x00000004000a2202 */ /* 0x000fe40000000f00 */
[----:B------:R-:W-:Y:S02]  /*2360*/  @P2 R2UR.BROADCAST UR8, R3 ;  /* 0x00000000030822ca */ /* 0x000fe400008e0000 */
[----:B------:R-:W-:-:S11]  /*2370*/  @P2 LOP3.LUT R9, R5, 0xffff, RZ, 0xc0, !PT ;  /* 0x0000ffff05092812 */ /* 0x000fd600078ec0ff */
[----:B------:R-:W-:Y:S01]  /*2380*/  @UP0 UMOV UR36, UR8 ;  /* 0x0000000800240c82 */ /* 0x000fe20008000000 */
[----:B-1----:R-:W-:Y:S05]  /*2390*/  @!P0 BRA `(.L_x_41) ;  /* 0x0000000000b88947 */ /* 0x002fea0003800000 */
[----:B------:R-:W3:Y:S01]  /*23a0*/  LDC.64 R4, c[0x0][0xb18] ;  /* 0x0002c600ff047b82 */ /* 0x000ee20000000a00 */
[----:B------:R-:W-:-:S07]  /*23b0*/  ISETP.NE.AND P3, PT, R65, 0x1, PT ;  /* 0x000000014100780c */ /* 0x000fce0003f65270 */
[----:B------:R-:W1:Y:S08]  /*23c0*/  LDC.64 R6, c[0x0][0xb10] ;  /* 0x0002c400ff067b82 */ /* 0x000e700000000a00 */
[----:B------:R-:W2:Y:S08]  /*23d0*/  LDC R17, c[0x0][0xb20] ;  /* 0x0002c800ff117b82 */ /* 0x000eb00000000800 */
[----:B------:R-:W4:Y:S01]  /*23e0*/  LDC R18, c[0x0][0xb0c] ;  /* 0x0002c300ff127b82 */ /* 0x000f220000000800 */
[----:B---3--:R-:W-:Y:S01]  /*23f0*/  IMAD.HI.U32 R20, R0, R5, RZ ;  /* 0x0000000500147227 */ /* 0x008fe200078e00ff */
[----:B------:R-:W-:-:S03]  /*2400*/  ISETP.NE.AND P0, PT, R4, 0x1, PT ;  /* 0x000000010400780c */ /* 0x000fc60003f05270 */
[----:B------:R-:W-:-:S03]  /*2410*/  IMAD.HI.U32 R5, R9, R5, RZ ;  /* 0x0000000509057227 */ /* 0x000fc600078e00ff */
[----:B------:R-:W3:Y:S01]  /*2420*/  LDC.64 R2, c[0x0][0xb28] ;  /* 0x0002ca00ff027b82 */ /* 0x000ee20000000a00 */
[----:B-1----:R-:W-:-:S04]  /*2430*/  IMAD.HI.U32 R21, R8, R6, RZ ;  /* 0x0000000608157227 */ /* 0x002fc800078e00ff */
[----:B------:R-:W-:Y:S01]  /*2440*/  IMAD.HI.U32 R22, R10, R6, RZ ;  /* 0x000000060a167227 */ /* 0x000fe200078e00ff */
[----:B------:R-:W-:Y:S02]  /*2450*/  SHF.R.U32.HI R21, RZ, R7, R21 ;  /* 0x00000007ff157219 */ /* 0x000fe40000011615 */
[-C--:B--2---:R-:W-:Y:S02]  /*2460*/  SHF.R.U32.HI R20, RZ, R17.reuse, R20 ;  /* 0x00000011ff147219 */ /* 0x084fe40000011614 */
[----:B------:R-:W-:Y:S02]  /*2470*/  SHF.R.U32.HI R5, RZ, R17, R5 ;  /* 0x00000011ff057219 */ /* 0x000fe40000011605 */
[----:B------:R-:W-:Y:S02]  /*2480*/  SEL R20, R0, R20, !P0 ;  /* 0x0000001400147207 */ /* 0x000fe40004000000 */
[----:B------:R-:W-:Y:S02]  /*2490*/  SHF.R.U32.HI R22, RZ, R7, R22 ;  /* 0x00000007ff167219 */ /* 0x000fe40000011616 */
[----:B----4-:R-:W-:-:S02]  /*24a0*/  ISETP.NE.AND P1, PT, R18, 0x1, PT ;  /* 0x000000011200780c */ /* 0x010fc40003f25270 */
[----:B------:R-:W-:Y:S02]  /*24b0*/  SEL R5, R9, R5, !P0 ;  /* 0x0000000509057207 */ /* 0x000fe40004000000 */
[----:B------:R-:W-:Y:S02]  /*24c0*/  SEL R21, R8, R21, !P1 ;  /* 0x0000001508157207 */ /* 0x000fe40004800000 */
[----:B------:R-:W-:Y:S01]  /*24d0*/  SEL R22, R10, R22, !P1 ;  /* 0x000000160a167207 */ /* 0x000fe20004800000 */
[----:B---3--:R-:W-:-:S04]  /*24e0*/  IMAD.HI.U32 R19, R20, R2, RZ ;  /* 0x0000000214137227 */ /* 0x008fc800078e00ff */
        /* <DEDUP_REMOVED lines=10> */
[----:B------:R-:W-:-:S04]  /*2590*/  @!P0 IMAD.HI.U32 R7, R22, R2, RZ ;  /* 0x0000000216078227 */ /* 0x000fc800078e00ff */
[----:B------:R-:W-:Y:S01]  /*25a0*/  IMAD.MOV R2, RZ, RZ, -R6 ;  /* 0x000000ffff027224 */ /* 0x000fe200078e0a06 */
[----:B------:R-:W-:Y:S02]  /*25b0*/  @!P0 SHF.R.U32.HI R3, RZ, R3, R7 ;  /* 0x00000003ff038219 */ /* 0x000fe40000011607 */
[----:B------:R-:W-:Y:S01]  /*25c0*/  IADD3 R7, PT, PT, -R5, RZ, RZ ;  /* 0x000000ff05077210 */ /* 0x000fe20007ffe1ff */
[----:B------:R-:W-:Y:S01]  /*25d0*/  IMAD R2, R65, R2, R5 ;  /* 0x0000000241027224 */ /* 0x000fe200078e0205 */
        /* <DEDUP_REMOVED lines=10> */
.L_x_41:
[----:B------:R-:W1:Y:S02]  /*2680*/  LDCU UR8, c[0x0][0xb30] ;  /* 0x00016600ff0877ac */ /* 0x000e640008000800 */
[----:B-1----:R-:W-:-:S09]  /*2690*/  UISETP.NE.AND UP0, UPT, UR8, 0x1, UPT ;  /* 0x000000010800788c */ /* 0x002fd2000bf05270 */
[----:B------:R-:W-:Y:S05]  /*26a0*/  BRA.U UP0, `(.L_x_42) ;  /* 0x0000000100407547 */ /* 0x000fea000b800000 */
[----:B------:R-:W1:Y:S08]  /*26b0*/  LDC.64 R4, c[0x0][0xb10] ;  /* 0x0002c400ff047b82 */ /* 0x000e700000000a00 */
[----:B------:R-:W2:Y:S08]  /*26c0*/  LDC.64 R2, c[0x0][0xb18] ;  /* 0x0002c600ff027b82 */ /* 0x000eb00000000a00 */
[----:B------:R-:W4:Y:S08]  /*26d0*/  LDC R6, c[0x0][0xb20] ;  /* 0x0002c800ff067b82 */ /* 0x000f300000000800 */
[----:B------:R-:W3:Y:S01]  /*26e0*/  LDC R7, c[0x0][0xb0c] ;  /* 0x0002c300ff077b82 */ /* 0x000ee20000000800 */
[----:B-1----:R-:W-:-:S05]  /*26f0*/  IMAD.HI.U32 R4, R10, R4, RZ ;  /* 0x000000040a047227 */ /* 0x002fca00078e00ff */
[----:B------:R-:W-:Y:S01]  /*2700*/  SHF.R.U32.HI R4, RZ, R5, R4 ;  /* 0x00000005ff047219 */ /* 0x000fe20000011604 */
[----:B--2---:R-:W-:Y:S01]  /*2710*/  IMAD.HI.U32 R3, R9, R3, RZ ;  /* 0x0000000309037227 */ /* 0x004fe200078e00ff */
[----:B------:R-:W-:-:S04]  /*2720*/  ISETP.NE.AND P0, PT, R2, 0x1, PT ;  /* 0x000000010200780c */ /* 0x000fc80003f05270 */
[----:B----4-:R-:W-:-:S04]  /*2730*/  SHF.R.U32.HI R3, RZ, R6, R3 ;  /* 0x00000006ff037219 */ /* 0x010fc80000011603 */
[----:B------:R-:W-:Y:S02]  /*2740*/  SEL R3, R9, R3, !P0 ;  /* 0x0000000309037207 */ /* 0x000fe40004000000 */
[----:B---3--:R-:W-:-:S04]  /*2750*/  ISETP.NE.AND P1, PT, R7, 0x1, PT ;  /* 0x000000010700780c */ /* 0x008fc80003f25270 */
[----:B------:R-:W-:-:S05]  /*2760*/  SEL R4, R10, R4, !P1 ;  /* 0x000000040a047207 */ /* 0x000fca0004800000 */
[----:B------:R-:W-:Y:S02]  /*2770*/  IMAD.IADD R5, R3, 0x1, -R4 ;  /* 0x0000000103057824 */ /* 0x000fe400078e0a04 */
[----:B------:R-:W-:Y:S02]  /*2780*/  IMAD.IADD R3, R4, 0x1, -R3 ;  /* 0x0000000104037824 */ /* 0x000fe400078e0a03 */
[----:B------:R-:W-:Y:S02]  /*2790*/  IMAD R10, R5, R7, R10 ;  /* 0x00000007050a7224 */ /* 0x000fe400078e020a */
[----:B------:R-:W-:-:S07]  /*27a0*/  IMAD R9, R3, R2, R9 ;  /* 0x0000000203097224 */ /* 0x000fce00078e0209 */
.L_x_42:
[----:B------:R-:W-:Y:S01]  /*27b0*/  VIADD R14, R14, 0x1 ;  /* 0x000000010e0e7836 */ /* 0x000fe20000000000 */
[----:B------:R-:W-:Y:S01]  /*27c0*/  UPLOP3.LUT UP5, UPT, UPT, UPT, UPT, 0x80, 0x8 ;  /* 0x000000000008789c */ /* 0x000fe20003faf070 */
[----:B------:R-:W-:Y:S02]  /*27d0*/  IMAD.IADD R23, R10, 0x1, R115 ;  /* 0x000000010a177824 */ /* 0x000fe400078e0273 */
[----:B------:R-:W-:Y:S01]  /*27e0*/  IMAD.IADD R22, R9, 0x1, R114 ;  /* 0x0000000109167824 */ /* 0x000fe200078e0272 */
[----:B------:R-:W-:-:S04]  /*27f0*/  ISETP.NE.AND P0, PT, R14, 0x2, PT ;  /* 0x000000020e00780c */ /* 0x000fc80003f05270 */
[----:B------:R-:W-:Y:S02]  /*2800*/  SEL R2, RZ, 0x1, P0 ;  /* 0x00000001ff027807 */ /* 0x000fe40000000000 */
[----:B------:R-:W-:Y:S02]  /*2810*/  SEL R14, R14, RZ, P0 ;  /* 0x000000ff0e0e7207 */ /* 0x000fe40000000000 */
[----:B------:R-:W-:Y:S01]  /*2820*/  LOP3.LUT R13, R13, R2, RZ, 0x3c, !PT ;  /* 0x000000020d0d7212 */ /* 0x000fe200078e3cff */
[----:B------:R-:W-:Y:S06]  /*2830*/  @P2 BRA `(.L_x_43) ;  /* 0xfffffff000602947 */ /* 0x000fec000383ffff */
[----:B------:R-:W-:Y:S01]  /*2840*/  UIADD3 UR6, UPT, UPT, UR6, 0xd0, URZ ;  /* 0x000000d006067890 */ /* 0x000fe2000fffe0ff */
[----:B------:R-:W-:-:S03]  /*2850*/  SHF.L.U32 R2, R15, 0x1f, RZ ;  /* 0x0000001f0f027819 */ /* 0x000fc600000006ff */
[----:B------:R-:W-:-:S09]  /*2860*/  ULEA UR4, UR23, UR6, 0x3 ;  /* 0x0000000617047291 */ /* 0x000fd2000f8e18ff */
[----:B------:R-:W1:Y:S02]  /*2870*/  SYNCS.PHASECHK.TRANS64.TRYWAIT P0, [UR4], R2 ;  /* 0x00000002ff0075a7 */ /* 0x000e640008001104 */
[----:B-1----:R-:W-:Y:S05]  /*2880*/  @!P0 BRA `(.L_x_44) ;  /* 0x0000008800608947 */ /* 0x002fea0003800000 */
.L_x_248:
[----:B------:R-:W-:-:S04]  /*2890*/  UIADD3 UR5, UPT, UPT, UR23, 0x1, URZ ;  /* 0x0000000117057890 */ /* 0x000fc8000fffe0ff */
[----:B------:R-:W-:-:S04]  /*28a0*/  UISETP.NE.AND UP0, UPT, UR5, 0x1a, UPT ;  /* 0x0000001a0500788c */ /* 0x000fc8000bf05270 */
[----:B------:R-:W-:Y:S02]  /*28b0*/  USEL UR7, URZ, 0x1, UP0 ;  /* 0x00000001ff077887 */ /* 0x000fe40008000000 */
[----:B------:R-:W-:-:S04]  /*28c0*/  USEL UR5, UR5, URZ, UP0 ;  /* 0x000000ff05057287 */ /* 0x000fc80008000000 */
[----:B------:R-:W-:Y:S01]  /*28d0*/  ULEA UR4, UR5, UR6, 0x3 ;  /* 0x0000000605047291 */ /* 0x000fe2000f8e18ff */
[----:B-1----:R-:W-:-:S04]  /*28e0*/  LOP3.LUT R2, R15, UR7, RZ, 0x3c, !PT ;  /* 0x000000070f027c12 */ /* 0x002fc8000f8e3cff */
[----:B------:R-:W-:-:S04]  /*28f0*/  SHF.L.U32 R3, R2, 0x1f, RZ ;  /* 0x0000001f02037819 */ /* 0x000fc800000006ff */
[----:B------:R-:W1:Y:S02]  /*2900*/  SYNCS.PHASECHK.TRANS64.TRYWAIT P0, [UR4], R3 ;  /* 0x00000003ff0075a7 */ /* 0x000e640008001104 */
[----:B-1----:R-:W-:Y:S05]  /*2910*/  @!P0 BRA `(.L_x_45) ;  /* 0x0000008800548947 */ /* 0x002fea0003800000 */
.L_x_250:
[----:B------:R-:W-:-:S04]  /*2920*/  UIADD3 UR5, UPT, UPT, UR5, 0x1, URZ ;  /* 0x0000000105057890 */ /* 0x000fc8000fffe0ff */
[----:B------:R-:W-:-:S04]  /*2930*/  UISETP.NE.AND UP0, UPT, UR5, 0x1a, UPT ;  /* 0x0000001a0500788c */ /* 0x000fc8000bf05270 */
[----:B------:R-:W-:Y:S02]  /*2940*/  USEL UR7, URZ, 0x1, UP0 ;  /* 0x00000001ff077887 */ /* 0x000fe40008000000 */
[----:B------:R-:W-:-:S04]  /*2950*/  USEL UR5, UR5, URZ, UP0 ;  /* 0x000000ff05057287 */ /* 0x000fc80008000000 */
[----:B------:R-:W-:Y:S01]  /*2960*/  ULEA UR4, UR5, UR6, 0x3 ;  /* 0x0000000605047291 */ /* 0x000fe2000f8e18ff */
[----:B------:R-:W-:-:S04]  /*2970*/  LOP3.LUT R2, R2, UR7, RZ, 0x3c, !PT ;  /* 0x0000000702027c12 */ /* 0x000fc8000f8e3cff */
[----:B-1----:R-:W-:-:S04]  /*2980*/  SHF.L.U32 R3, R2, 0x1f, RZ ;  /* 0x0000001f02037819 */ /* 0x002fc800000006ff */
[----:B------:R-:W1:Y:S02]  /*2990*/  SYNCS.PHASECHK.TRANS64.TRYWAIT P0, [UR4], R3 ;  /* 0x00000003ff0075a7 */ /* 0x000e640008001104 */
[----:B-1----:R-:W-:Y:S05]  /*29a0*/  @!P0 BRA `(.L_x_46) ;  /* 0x0000008800488947 */ /* 0x002fea0003800000 */
.L_x_252:
        /* <DEDUP_REMOVED lines=9> */
.L_x_254:
        /* <DEDUP_REMOVED lines=9> */
.L_x_256:
        /* <DEDUP_REMOVED lines=9> */
.L_x_258:
        /* <DEDUP_REMOVED lines=9> */
.L_x_260:
        /* <DEDUP_REMOVED lines=9> */
.L_x_262:
        /* <DEDUP_REMOVED lines=9> */
.L_x_264:
        /* <DEDUP_REMOVED lines=9> */
.L_x_266:
        /* <DEDUP_REMOVED lines=9> */
.L_x_268:
        /* <DEDUP_REMOVED lines=9> */
.L_x_270:
        /* <DEDUP_REMOVED lines=9> */
.L_x_272:
        /* <DEDUP_REMOVED lines=9> */
.L_x_274:
        /* <DEDUP_REMOVED lines=9> */
.L_x_276:
        /* <DEDUP_REMOVED lines=9> */
.L_x_278:
        /* <DEDUP_REMOVED lines=9> */
.L_x_280:
        /* <DEDUP_REMOVED lines=9> */
.L_x_282:
        /* <DEDUP_REMOVED lines=9> */
.L_x_284:
        /* <DEDUP_REMOVED lines=9> */
.L_x_286:
        /* <DEDUP_REMOVED lines=9> */
.L_x_288:
        /* <DEDUP_REMOVED lines=9> */
.L_x_290:
        /* <DEDUP_REMOVED lines=9> */
.L_x_292:
        /* <DEDUP_REMOVED lines=9> */
.L_x_294:
        /* <DEDUP_REMOVED lines=9> */
.L_x_296:
[----:B------:R-:W-:-:S04]  /*3610*/  UIADD3 UR5, UPT, UPT, UR5, 0x1, URZ ;  /* 0x0000000105057890 */ /* 0x000fc8000fffe0ff */
[----:B------:R-:W-:-:S04]  /*3620*/  UISETP.NE.AND UP0, UPT, UR5, 0x1a, UPT ;  /* 0x0000001a0500788c */ /* 0x000fc8000bf05270 */
[----:B------:R-:W-:Y:S02]  /*3630*/  USEL UR4, URZ, 0x1, UP0 ;  /* 0x00000001ff047887 */ /* 0x000fe40008000000 */
[----:B------:R-:W-:-:S04]  /*3640*/  USEL UR5, UR5, URZ, UP0 ;  /* 0x000000ff05057287 */ /* 0x000fc80008000000 */
[----:B------:R-:W-:Y:S01]  /*3650*/  ULEA UR5, UR5, UR6, 0x3 ;  /* 0x0000000605057291 */ /* 0x000fe2000f8e18ff */
[----:B------:R-:W-:-:S04]  /*3660*/  LOP3.LUT R2, R2, UR4, RZ, 0x3c, !PT ;  /* 0x0000000402027c12 */ /* 0x000fc8000f8e3cff */
[----:B------:R-:W-:Y:S01]  /*3670*/  SHF.L.U32 R2, R2, 0x1f, RZ ;  /* 0x0000001f02027819 */ /* 0x000fe200000006ff */
[----:B-1-3--:R-:W-:-:S07]  /*3680*/  IMAD.U32 R0, RZ, RZ, UR5 ;  /* 0x00000005ff007e24 */ /* 0x00afce000f8e00ff */
.L_x_69:
[----:B-1----:R1:W2:Y:S02]  /*3690*/  SYNCS.PHASECHK.TRANS64.TRYWAIT P0, [R0+URZ], R2 ;  /* 0x00000002000075a7 */ /* 0x0022a400080011ff */
[----:B--2---:R-:W-:Y:S05]  /*36a0*/  @!P0 NANOSLEEP.SYNCS 0x989680 ;  /* 0x009896800000895d */ /* 0x004fea0003900000 */
[----:B------:R-:W2:Y:S02]  /*36b0*/  @!P0 SYNCS.PHASECHK.TRANS64 P0, [R0+URZ], R2 ;  /* 0x00000002000085a7 */ /* 0x000ea400080010ff */
[----:B--2---:R-:W-:Y:S05]  /*36c0*/  @P0 EXIT ;  /* 0x000000000000094d */ /* 0x004fea0003800000 */
[----:B------:R-:W-:Y:S05]  /*36d0*/  BRA `(.L_x_69) ;  /* 0xfffffffc00ec7947 */ /* 0x000fea000383ffff */
.L_x_23:
[----:B------:R-:W-:-:S04]  /*36e0*/  UISETP.NE.AND UP1, UPT, UR37, URZ, UPT ;  /* 0x000000ff2500728c */ /* 0x000fc8000bf25270 */
[----:B------:R-:W-:-:S09]  /*36f0*/  UISETP.NE.OR UP1, UPT, UR10, 0x1, UP1 ;  /* 0x000000010a00788c */ /* 0x000fd20008f25670 */
[----:B------:R-:W-:Y:S05]  /*3700*/  BRA.U UP1, `(.L_x_70) ;  /* 0x00000005014c7547 */ /* 0x000fea000b800000 */
[----:B------:R-:W-:Y:S01]  /*3710*/  HFMA2 R11, -RZ, RZ, 0, 0 ;  /* 0x00000000ff0b7431 */ /* 0x000fe200000001ff */
[----:B------:R-:W-:Y:S01]  /*3720*/  ISETP.GE.U32.AND P2, PT, R10, 0x2, PT ;  /* 0x000000020a00780c */ /* 0x000fe20003f46070 */
[----:B------:R-:W-:Y:S01]  /*3730*/  IMAD.MOV.U32 R12, RZ, RZ, 0x1 ;  /* 0x00000001ff0c7424 */ /* 0x000fe200078e00ff */
[----:B------:R-:W-:Y:S01]  /*3740*/  CS2R R8, SRZ ;  /* 0x0000000000087805 */ /* 0x000fe2000001ff00 */
[----:B------:R-:W-:Y:S01]  /*3750*/  IMAD.MOV.U32 R3, RZ, RZ, RZ ;  /* 0x000000ffff037224 */ /* 0x000fe200078e00ff */
[----:B------:R-:W-:Y:S01]  /*3760*/  UMOV UR4, 0x400 ;  /* 0x0000040000047882 */ /* 0x000fe20000000000 */
[----:B------:R-:W-:Y:S01]  /*3770*/  UMOV UR6, URZ ;  /* 0x000000ff00067c82 */ /* 0x000fe20008000000 */
[----:B------:R-:W-:-:S12]  /*3780*/  ULEA UR37, UR37, UR4, 0x18 ;  /* 0x0000000425257291 */ /* 0x000fd8000f8ec0ff */
.L_x_74:
[----:B------:R-:W-:Y:S02]  /*3790*/  LEA R0, R3, UR37, 0x3 ;  /* 0x0000002503007c11 */ /* 0x000fe4000f8e18ff */
[----:B------:R-:W-:-:S03]  /*37a0*/  SHF.L.U32 R4, R8, 0x1f, RZ ;  /* 0x0000001f08047819 */ /* 0x000fc600000006ff */
[----:B------:R-:W-:Y:S01]  /*37b0*/  VIADD R5, R0, 0x240 ;  /* 0x0000024000057836 */ /* 0x000fe20000000000 */
[----:B------:R-:W1:Y:S02]  /*37c0*/  SYNCS.PHASECHK.TRANS64.TRYWAIT P0, [R0+URZ+0x230], R4 ;  /* 0x00023004000075a7 */ /* 0x000e6400080011ff */
[----:B-1----:R-:W-:Y:S05]  /*37d0*/  @!P0 BRA `(.L_x_71) ;  /* 0x0000008000e48947 */ /* 0x002fea0003800000 */
.L_x_297:
[----:B------:R-:W-:Y:S01]  /*37e0*/  ULEA UR5, UR6, UR37, 0x3 ;  /* 0x0000002506057291 */ /* 0x000fe2000f8e18ff */
[----:B-1----:R-:W-:Y:S01]  /*37f0*/  PRMT R0, RZ, 0x654, R5 ;  /* 0x00000654ff007816 */ /* 0x002fe20000000005 */
[----:B------:R-:W-:Y:S01]  /*3800*/  @!P2 IMAD.MOV.U32 R4, RZ, RZ, 0x10 ;  /* 0x00000010ff04a424 */ /* 0x000fe200078e00ff */
[----:B------:R-:W-:Y:S01]  /*3810*/  SHF.L.U32 R5, R12, 0x1f, RZ ;  /* 0x0000001f0c057819 */ /* 0x000fe200000006ff */
[----:B------:R-:W-:Y:S01]  /*3820*/  UIADD3 UR4, UPT, UPT, UR5, 0x1d0, URZ ;  /* 0x000001d005047890 */ /* 0x000fe2000fffe0ff */
[----:B------:R1:W-:Y:S05]  /*3830*/  SYNCS.ARRIVE.TRANS64.RED.A1T0 RZ, [R0+URZ], RZ ;  /* 0x000000ff00ff79a7 */ /* 0x0003ea00081004ff */
[----:B------:R-:W-:Y:S01]  /*3840*/  IMAD.U32 R6, RZ, RZ, UR4 ;  /* 0x00000004ff067e24 */ /* 0x000fe2000f8e00ff */
[----:B------:R-:W2:Y:S04]  /*3850*/  SYNCS.PHASECHK.TRANS64.TRYWAIT P0, [UR5+0x1e0], R5 ;  /* 0x0001e005ff0075a7 */ /* 0x000ea80008001105 */
[----:B------:R-:W-:Y:S01]  /*3860*/  PRMT R6, R10, 0x654, R6 ;  /* 0x000006540a067816 */ /* 0x000fe20000000006 */
[----:B-12---:R-:W-:Y:S06]  /*3870*/  @!P0 BRA `(.L_x_72) ;  /* 0x0000008000d08947 */ /* 0x006fec0003800000 */
.L_x_299:
[----:B------:R-:W-:Y:S01]  /*3880*/  ULEA UR4, UR6, UR37, 0x4 ;  /* 0x0000002506047291 */ /* 0x000fe2000f8e20ff */
[----:B------:R-:W-:Y:S01]  /*3890*/  SEL R2, R6, R2, !P2 ;  /* 0x0000000206027207 */ /* 0x000fe20005000000 */
[----:B------:R-:W-:Y:S01]  /*38a0*/  UIADD3 UR5, UPT, UPT, UR5, 0x1d0, URZ ;  /* 0x000001d005057890 */ /* 0x000fe2000fffe0ff */
[----:B-1----:R-:W-:Y:S01]  /*38b0*/  LEA R0, R11, UR37, 0x3 ;  /* 0x000000250b007c11 */ /* 0x002fe2000f8e18ff */
[----:B------:R-:W-:Y:S01]  /*38c0*/  UIADD3 UR4, UPT, UPT, UR4, 0x260, URZ ;  /* 0x0000026004047890 */ /* 0x000fe2000fffe0ff */
[----:B------:R1:W-:Y:S01]  /*38d0*/  @!P2 SYNCS.ARRIVE.TRANS64.RED RZ, [R2+URZ], R4 ;  /* 0x0000000402ffa9a7 */ /* 0x0003e200080004ff */
[----:B------:R-:W-:Y:S01]  /*38e0*/  UIADD3 UR6, UPT, UPT, UR6, 0x1, URZ ;  /* 0x0000000106067890 */ /* 0x000fe2000fffe0ff */
[----:B------:R-:W-:-:S03]  /*38f0*/  VIADD R3, R3, 0x1 ;  /* 0x0000000103037836 */ /* 0x000fc60000000000 */
[----:B------:R-:W-:Y:S02]  /*3900*/  UISETP.NE.AND UP0, UPT, UR6, 0x2, UPT ;  /* 0x000000020600788c */ /* 0x000fe4000bf05270 */
[----:B------:R-:W-:Y:S01]  /*3910*/  ISETP.NE.AND P0, PT, R3, 0x2, PT ;  /* 0x000000020300780c */ /* 0x000fe20003f05270 */
[----:B------:R-:W-:Y:S06]  /*3920*/  UGETNEXTWORKID.BROADCAST [UR4], [UR5] ;  /* 0x00000000040073ca */ /* 0x000fec0008000100 */
[----:B------:R-:W-:Y:S02]  /*3930*/  USEL UR4, URZ, 0x1, UP0 ;  /* 0x00000001ff047887 */ /* 0x000fe40008000000 */
[----:B------:R-:W-:-:S04]  /*3940*/  USEL UR6, UR6, URZ, UP0 ;  /* 0x000000ff06067287 */ /* 0x000fc80008000000 */
[----:B------:R-:W-:Y:S02]  /*3950*/  LOP3.LUT R12, R12, UR4, RZ, 0x3c, !PT ;  /* 0x000000040c0c7c12 */ /* 0x000fe4000f8e3cff */
[----:B-1----:R-:W-:-:S04]  /*3960*/  SHF.L.U32 R4, R9, 0x1f, RZ ;  /* 0x0000001f09047819 */ /* 0x002fc800000006ff */
[----:B------:R-:W1:Y:S02]  /*3970*/  SYNCS.PHASECHK.TRANS64.TRYWAIT P1, [R0+URZ+0x1d0], R4 ;  /* 0x0001d004000075a7 */ /* 0x000e6400080211ff */
[----:B-1----:R-:W-:Y:S05]  /*3980*/  @!P1 BRA `(.L_x_73) ;  /* 0x0000008000a49947 */ /* 0x002fea0003800000 */
.L_x_300:
[----:B-1----:R-:W-:Y:S01]  /*3990*/  LEA R4, R11, UR37, 0x4 ;  /* 0x000000250b047c11 */ /* 0x002fe2000f8e20ff */
[----:B------:R-:W-:Y:S01]  /*39a0*/  VIADD R0, R0, 0x1e0 ;  /* 0x000001e000007836 */ /* 0x000fe20000000000 */
[----:B------:R-:W-:Y:S01]  /*39b0*/  SEL R3, R3, RZ, P0 ;  /* 0x000000ff03037207 */ /* 0x000fe20000000000 */
[----:B------:R-:W-:-:S03]  /*39c0*/  VIADD R11, R11, 0x1 ;  /* 0x000000010b0b7836 */ /* 0x000fc60000000000 */
[----:B------:R-:W1:Y:S01]  /*39d0*/  LDS.128 R4, [R4+0x260] ;  /* 0x0002600004047984 */ /* 0x000e620000000c00 */
[----:B------:R-:W-:Y:S02]  /*39e0*/  PRMT R0, RZ, 0x654, R0 ;  /* 0x00000654ff007816 */ /* 0x000fe40000000000 */
[C---:B------:R-:W-:Y:S01]  /*39f0*/  ISETP.NE.AND P1, PT, R11.reuse, 0x2, PT ;  /* 0x000000020b00780c */ /* 0x040fe20003f25270 */
[----:B------:R-:W-:Y:S01]  /*3a00*/  @!PT LDS RZ, [RZ] ;  /* 0x00000000fffff984 */ /* 0x000fe20000000800 */
[----:B------:R-:W-:Y:S01]  /*3a10*/  @!PT LDS RZ, [RZ] ;  /* 0x00000000fffff984 */ /* 0x000fe20000000800 */
[----:B------:R-:W-:Y:S01]  /*3a20*/  @!PT LDS RZ, [RZ] ;  /* 0x00000000fffff984 */ /* 0x000fe20000000800 */
[----:B------:R-:W-:Y:S01]  /*3a30*/  @!PT LDS RZ, [RZ] ;  /* 0x00000000fffff984 */ /* 0x000fe20000000800 */
[----:B------:R2:W-:Y:S06]  /*3a40*/  MEMBAR.ALL.CTA ;  /* 0x0000000000007992 */ /* 0x0005ec0000008000 */
[----:B--2---:R-:W2:Y:S01]  /*3a50*/  FENCE.VIEW.ASYNC.S ;  /* 0x00000000000073c6 */ /* 0x004ea20000000000 */
[----:B------:R-:W-:Y:S01]  /*3a60*/  SEL R11, R11, RZ, P1 ;  /* 0x000000ff0b0b7207 */ /* 0x000fe20000800000 */
[----:B--2---:R2:W-:Y:S01]  /*3a70*/  SYNCS.ARRIVE.TRANS64.RED.A1T0 RZ, [R0+URZ], RZ ;  /* 0x000000ff00ff79a7 */ /* 0x0045e200081004ff */
[----:B-1----:R-:W-:-:S02]  /*3a80*/  LOP3.LUT P3, RZ, R6, 0x1, RZ, 0xc0, !PT ;  /* 0x0000000106ff7812 */ /* 0x002fc4000786c0ff */
[----:B------:R-:W-:-:S04]  /*3a90*/  SEL R4, RZ, 0x1, P1 ;  /* 0x00000001ff047807 */ /* 0x000fc80000800000 */
[----:B------:R-:W-:Y:S02]  /*3aa0*/  LOP3.LUT R9, R9, R4, RZ, 0x3c, !PT ;  /* 0x0000000409097212 */ /* 0x000fe400078e3cff */
[----:B--2---:R-:W-:-:S04]  /*3ab0*/  SEL R0, RZ, 0x1, P0 ;  /* 0x00000001ff007807 */ /* 0x004fc80000000000 */
[----:B------:R-:W-:Y:S01]  /*3ac0*/  LOP3.LUT R8, R8, R0, RZ, 0x3c, !PT ;  /* 0x0000000008087212 */ /* 0x000fe200078e3cff */
[----:B------:R-:W-:Y:S06]  /*3ad0*/  @P3 BRA `(.L_x_74) ;  /* 0xfffffffc002c3947 */ /* 0x000fec000383ffff */
[----:B------:R-:W-:Y:S01]  /*3ae0*/  ULEA UR5, UR6, UR37, 0x3 ;  /* 0x0000002506057291 */ /* 0x000fe2000f8e18ff */
[----:B------:R-:W-:-:S08]  /*3af0*/  SHF.L.U32 R2, R12, 0x1f, RZ ;  /* 0x0000001f0c027819 */ /* 0x000fd000000006ff */
[----:B------:R-:W1:Y:S02]  /*3b00*/  SYNCS.PHASECHK.TRANS64 P0, [UR5+0x1e0], R2 ;  /* 0x0001e002ff0075a7 */ /* 0x000e640008001005 */
[----:B-1----:R-:W-:Y:S05]  /*3b10*/  @P0 BRA `(.L_x_75) ;  /* 0x0000000000080947 */ /* 0x002fea0003800000 */
[----:B------:R-:W1:Y:S02]  /*3b20*/  SYNCS.PHASECHK.TRANS64.TRYWAIT P0, [UR5+0x1e0], R2 ;  /* 0x0001e002ff0075a7 */ /* 0x000e640008001105 */
[----:B-1----:R-:W-:Y:S05]  /*3b30*/  @!P0 BRA `(.L_x_76) ;  /* 0x00000080004c8947 */ /* 0x002fea0003800000 */
.L_x_75:
[----:B------:R-:W-:-:S04]  /*3b40*/  UIADD3 UR4, UPT, UPT, UR6, 0x1, URZ ;  /* 0x0000000106047890 */ /* 0x000fc8000fffe0ff */
[----:B------:R-:W-:-:S04]  /*3b50*/  UISETP.NE.AND UP0, UPT, UR4, 0x2, UPT ;  /* 0x000000020400788c */ /* 0x000fc8000bf05270 */
[----:B------:R-:W-:Y:S02]  /*3b60*/  USEL UR7, URZ, 0x1, UP0 ;  /* 0x00000001ff077887 */ /* 0x000fe40008000000 */
[----:B------:R-:W-:-:S04]  /*3b70*/  USEL UR4, UR4, URZ, UP0 ;  /* 0x000000ff04047287 */ /* 0x000fc80008000000 */
[----:B------:R-:W-:Y:S01]  /*3b80*/  ULEA UR4, UR4, UR37, 0x3 ;  /* 0x0000002504047291 */ /* 0x000fe2000f8e18ff */
[----:B-1----:R-:W-:-:S04]  /*3b90*/  LOP3.LUT R2, R12, UR7, RZ, 0x3c, !PT ;  /* 0x000000070c027c12 */ /* 0x002fc8000f8e3cff */
[----:B------:R-:W-:-:S04]  /*3ba0*/  SHF.L.U32 R0, R2, 0x1f, RZ ;  /* 0x0000001f02007819 */ /* 0x000fc800000006ff */
[----:B------:R-:W1:Y:S02]  /*3bb0*/  SYNCS.PHASECHK.TRANS64 P0, [UR4+0x1e0], R0 ;  /* 0x0001e000ff0075a7 */ /* 0x000e640008001004 */
[----:B-1----:R-:W-:Y:S05]  /*3bc0*/  @P0 EXIT ;  /* 0x000000000000094d */ /* 0x002fea0003800000 */
[----:B------:R-:W-:Y:S02]  /*3bd0*/  SHF.L.U32 R2, R2, 0x1f, RZ ;  /* 0x0000001f02027819 */ /* 0x000fe400000006ff */
[----:B------:R-:W-:-:S07]  /*3be0*/  MOV R0, UR4 ;  /* 0x0000000400007c02 */ /* 0x000fce0008000f00 */
.L_x_77:
[----:B-1----:R1:W2:Y:S02]  /*3bf0*/  SYNCS.PHASECHK.TRANS64.TRYWAIT P0, [R0+URZ+0x1e0], R2 ;  /* 0x0001e002000075a7 */ /* 0x0022a400080011ff */
[----:B--2---:R-:W-:Y:S05]  /*3c00*/  @!P0 NANOSLEEP.SYNCS 0x989680 ;  /* 0x009896800000895d */ /* 0x004fea0003900000 */
[----:B------:R-:W2:Y:S02]  /*3c10*/  @!P0 SYNCS.PHASECHK.TRANS64 P0, [R0+URZ+0x1e0], R2 ;  /* 0x0001e002000085a7 */ /* 0x000ea400080010ff */
[----:B--2---:R-:W-:Y:S05]  /*3c20*/  @P0 EXIT ;  /* 0x000000000000094d */ /* 0x004fea0003800000 */
[----:B------:R-:W-:Y:S05]  /*3c30*/  BRA `(.L_x_77) ;  /* 0xfffffffc00ec7947 */ /* 0x000fea000383ffff */
.L_x_70:
[----:B------:R-:W-:Y:S05]  /*3c40*/  BRA.U UP4, `(.L_x_78) ;  /* 0x0000001104a07547 */ /* 0x000fea000b800000 */
[----:B------:R-:W-:Y:S01]  /*3c50*/  UMOV UR6, 0x40 ;  /* 0x0000004000067882 */ /* 0x000fe20000000000 */
[----:B------:R-:W-:Y:S01]  /*3c60*/  NOP ;  /* 0x0000000000007918 */ /* 0x000fe20000000000 */
[----:B------:R-:W-:Y:S01]  /*3c70*/  ULEA UR6, UR37, UR6, 0x18 ;  /* 0x0000000625067291 */ /* 0x000fe2000f8ec0ff */
[----:B------:R-:W-:Y:S02]  /*3c80*/  UMOV UR7, 0x400 ;  /* 0x0000040000077882 */ /* 0x000fe40000000000 */
[----:B------:R-:W-:-:S06]  /*3c90*/  ULEA UR37, UR37, UR7, 0x18 ;  /* 0x0000000725257291 */ /* 0x000fcc000f8ec0ff */
[----:B------:R-:W1:Y:S02]  /*3ca0*/  LDS.U8 R2, [UR6+0x1c] ;  /* 0x00001c06ff027984 */ /* 0x000e640008000000 */
[----:B-1----:R-:W-:-:S13]  /*3cb0*/  ISETP.NE.AND P0, PT, R2, RZ, PT ;  /* 0x000000ff0200720c */ /* 0x002fda0003f05270 */
[----:B------:R-:W-:Y:S05]  /*3cc0*/  @P0 BRA `(.L_x_79) ;  /* 0x0000000400080947 */ /* 0x000fea0003800000 */
[----:B------:R-:W-:Y:S02]  /*3cd0*/  UISETP.NE.U32.AND UP0, UPT, UR5, 0x1, UPT ;  /* 0x000000010500788c */ /* 0x000fe4000bf05070 */
[----:B------:R-:W-:-:S07]  /*3ce0*/  UIADD3 UR8, UPT, UPT, UR6, 0x8, URZ ;  /* 0x0000000806087890 */ /* 0x000fce000fffe0ff */
[----:B------:R-:W-:Y:S05]  /*3cf0*/  BRA.U !UP0, `(.L_x_80) ;  /* 0x00000001089c7547 */ /* 0x000fea000b800000 */
[----:B------:R-:W-:Y:S01]  /*3d00*/  ELECT P0, URZ, PT ;  /* 0x0000000000ff782f */ /* 0x000fe20003800000 */
[----:B------:R-:W-:-:S12]  /*3d10*/  BSSY B0, `(.L_x_80) ;  /* 0x0000025000007945 */ /* 0x000fd80003800000 */
[----:B------:R-:W-:Y:S05]  /*3d20*/  @!P0 BRA `(.L_x_81) ;  /* 0x00000000008c8947 */ /* 0x000fea0003800000 */
[----:B------:R-:W-:-:S05]  /*3d30*/  UMOV UR7, 0x10 ;  /* 0x0000001000077882 */ /* 0x000fca0000000000 */
[----:B------:R-:W-:Y:S04]  /*3d40*/  DEPBAR.LE SB1, 0x36 ;  /* 0x00009d800000791a */ /* 0x000fe80000000000 */
[----:B------:R-:W1:Y:S02]  /*3d50*/  UTCATOMSWS.2CTA.FIND_AND_SET.ALIGN UP1, UR7, UR7 ;  /* 0x00000007000775e3 */ /* 0x000e640008220800 */
[----:B-1----:R-:W-:Y:S01]  /*3d60*/  MOV R10, UR7 ;  /* 0x00000007000a7c02 */ /* 0x002fe20008000f00 */
[----:B------:R-:W-:Y:S06]  /*3d70*/  BRA.U UP1, `(.L_x_82) ;  /* 0x0000000101187547 */ /* 0x000fec000b800000 */
.L_x_83:
[----:B------:R-:W-:Y:S05]  /*3d80*/  NANOSLEEP 0x64 ;  /* 0x000000640000795d */ /* 0x000fea0003800000 */
[----:B------:R-:W-:-:S05]  /*3d90*/  UMOV UR7, 0x10 ;  /* 0x0000001000077882 */ /* 0x000fca0000000000 */
[----:B------:R-:W-:Y:S04]  /*3da0*/  DEPBAR.LE SB1, 0x36 ;  /* 0x00009d800000791a */ /* 0x000fe80000000000 */
[----:B------:R-:W1:Y:S02]  /*3db0*/  UTCATOMSWS.2CTA.FIND_AND_SET.ALIGN UP1, UR7, UR7 ;  /* 0x00000007000775e3 */ /* 0x000e640008220800 */
[----:B-1----:R-:W-:Y:S01]  /*3dc0*/  MOV R10, UR7 ;  /* 0x00000007000a7c02 */ /* 0x002fe20008000f00 */
[----:B------:R-:W-:Y:S05]  /*3dd0*/  BRA.U !UP1, `(.L_x_83) ;  /* 0xfffffffd09e87547 */ /* 0x000fea000b83ffff */
.L_x_82:
[----:B------:R-:W1:Y:S01]  /*3de0*/  LDS R5, [UR6+0x10] ;  /* 0x00001006ff057984 */ /* 0x000e620008000800 */
[----:B------:R-:W-:Y:S01]  /*3df0*/  IMAD.U32 R3, RZ, RZ, UR37 ;  /* 0x00000025ff037e24 */ /* 0x000fe2000f8e00ff */
[----:B------:R-:W-:-:S03]  /*3e00*/  MOV R2, UR4 ;  /* 0x0000000400027c02 */ /* 0x000fc60008000f00 */
[----:B------:R-:W-:Y:S01]  /*3e10*/  VIADD R3, R3, 0x280 ;  /* 0x0000028003037836 */ /* 0x000fe20000000000 */
[----:B-1----:R-:W-:-:S04]  /*3e20*/  SHF.L.U32 R5, R5, 0x1f, RZ ;  /* 0x0000001f05057819 */ /* 0x002fc800000006ff */
[----:B------:R-:W1:Y:S02]  /*3e30*/  SYNCS.PHASECHK.TRANS64.TRYWAIT P0, [UR6+0x8], R5 ;  /* 0x00000805ff0075a7 */ /* 0x000e640008001106 */
[----:B-1----:R-:W-:Y:S05]  /*3e40*/  @P0 BRA `(.L_x_84) ;  /* 0x0000000000080947 */ /* 0x002fea0003800000 */
[----:B------:R-:W1:Y:S02]  /*3e50*/  SYNCS.PHASECHK.TRANS64.TRYWAIT P0, [UR6+0x8], R5 ;  /* 0x00000805ff0075a7 */ /* 0x000e640008001106 */
[----:B-1----:R-:W-:Y:S05]  /*3e60*/  @!P0 BRA `(.L_x_85) ;  /* 0x0000007c00988947 */ /* 0x002fea0003800000 */
.L_x_84:
[----:B-1----:R-:W-:Y:S01]  /*3e70*/  HFMA2 R4, -RZ, RZ, 0, 5.9604644775390625e-08 ;  /* 0x00000001ff047431 */ /* 0x002fe200000001ff */
[----:B------:R-:W-:Y:S01]  /*3e80*/  UPRMT UR7, UR4, 0x654, UR8 ;  /* 0x0000065404077896 */ /* 0x000fe20008000008 */
[----:B------:R-:W-:Y:S01]  /*3e90*/  IMAD.MOV.U32 R7, RZ, RZ, 0xffff ;  /* 0x0000ffffff077424 */ /* 0x000fe200078e00ff */
[----:B------:R-:W-:Y:S01]  /*3ea0*/  PRMT R2, R2, 0x654, R3 ;  /* 0x0000065402027816 */ /* 0x000fe20000000003 */
[----:B------:R-:W-:Y:S02]  /*3eb0*/  IMAD.MOV.U32 R5, RZ, RZ, 0x4 ;  /* 0x00000004ff057424 */ /* 0x000fe400078e00ff */
[----:B------:R-:W-:Y:S01]  /*3ec0*/  IMAD.SHL.U32 R9, R10, 0x20, RZ ;  /* 0x000000200a097824 */ /* 0x000fe200078e00ff */
[----:B------:R-:W-:Y:S02]  /*3ed0*/  MOV R3, UR7 ;  /* 0x0000000700037c02 */ /* 0x000fe40008000f00 */
[-C--:B------:R-:W-:Y:S01]  /*3ee0*/  SHF.L.U32 R7, R7, R10.reuse, RZ ;  /* 0x0000000a07077219 */ /* 0x080fe200000006ff */
[----:B------:R1:W-:Y:S01]  /*3ef0*/  SYNCS.ARRIVE.TRANS64.RED RZ, [UR7], R5 ;  /* 0x00000005ffff79a7 */ /* 0x0003e20008000407 */
[----:B------:R-:W-:Y:S01]  /*3f00*/  SHF.L.U32 R6, R4, R10, RZ ;  /* 0x0000000a04067219 */ /* 0x000fe200000006ff */
[----:B------:R1:W-:Y:S04]  /*3f10*/  STS [UR37+0x280], R9 ;  /* 0x00028009ff007988 */ /* 0x0003e80008000825 */
[----:B------:R1:W-:Y:S04]  /*3f20*/  STAS [R2.64], R10 ;  /* 0x0000000a02007dbd */ /* 0x0003e8000c0008ff */
[----:B------:R1:W-:Y:S04]  /*3f30*/  ATOMS.OR RZ, [UR6+0x14], R7 ;  /* 0x00001407ffff798c */ /* 0x0003e8000b000006 */
[----:B------:R1:W-:Y:S04]  /*3f40*/  ATOMS.OR RZ, [UR6+0x18], R6 ;  /* 0x00001806ffff798c */ /* 0x0003e8000b000006 */
[----:B------:R1:W-:Y:S02]  /*3f50*/  ATOMS.XOR RZ, [UR6+0x10], R4 ;  /* 0x00001004ffff798c */ /* 0x0003e4000b800006 */
.L_x_81:
[----:B------:R-:W-:Y:S05]  /*3f60*/  BSYNC B0 ;  /* 0x0000000000007941 */ /* 0x000fea0003800000 */
.L_x_80:
[----:B------:R-:W-:Y:S05]  /*3f70*/  BRA.U UP0, `(.L_x_86) ;  /* 0x00000001006c7547 */ /* 0x000fea000b800000 */
[----:B------:R-:W-:-:S03]  /*3f80*/  UMOV UR7, 0xffffffff ;  /* 0xffffffff00077882 */ /* 0x000fc60000000000 */
[----:B------:R-:W-:Y:S05]  /*3f90*/  BRA.DIV UR7, `(.L_x_87) ;  /* 0x0000007e07647947 */ /* 0x000fea000b800000 */
[----:B------:R-:W-:-:S13]  /*3fa0*/  ELECT P6, URZ, PT ;  /* 0x0000000000ff782f */ /* 0x000fda00038c0000 */
.L_x_304:
[----:B------:R-:W-:Y:S05]  /*3fb0*/  @!P6 BRA `(.L_x_86) ;  /* 0x00000000005ce947 */ /* 0x000fea0003800000 */
[----:B-1----:R-:W1:Y:S02]  /*3fc0*/  LDS R3, [UR6+0x10] ;  /* 0x00001006ff037984 */ /* 0x002e640008000800 */
[----:B-1----:R-:W-:-:S04]  /*3fd0*/  SHF.L.U32 R3, R3, 0x1f, RZ ;  /* 0x0000001f03037819 */ /* 0x002fc800000006ff */
[----:B------:R-:W1:Y:S02]  /*3fe0*/  SYNCS.PHASECHK.TRANS64.TRYWAIT P0, [UR6+0x8], R3 ;  /* 0x00000803ff0075a7 */ /* 0x000e640008001106 */
[----:B-1----:R-:W-:Y:S05]  /*3ff0*/  @P0 BRA `(.L_x_88) ;  /* 0x0000000000080947 */ /* 0x002fea0003800000 */
[----:B------:R-:W1:Y:S02]  /*4000*/  SYNCS.PHASECHK.TRANS64.TRYWAIT P0, [UR6+0x8], R3 ;  /* 0x00000803ff0075a7 */ /* 0x000e640008001106 */
[----:B-1----:R-:W-:Y:S05]  /*4010*/  @!P0 BRA `(.L_x_89) ;  /* 0x0000007c00648947 */ /* 0x002fea0003800000 */
.L_x_88:
[----:B------:R-:W2:Y:S01]  /*4020*/  LDS R5, [UR37+0x280] ;  /* 0x00028025ff057984 */ /* 0x000ea20008000800 */
[----:B-1----:R-:W-:Y:S02]  /*4030*/  HFMA2 R2, -RZ, RZ, 0, 5.9604644775390625e-08 ;  /* 0x00000001ff027431 */ /* 0x002fe400000001ff */
[----:B------:R-:W-:Y:S01]  /*4040*/  IMAD.MOV.U32 R3, RZ, RZ, 0xffff ;  /* 0x0000ffffff037424 */ /* 0x000fe200078e00ff */
[----:B------:R-:W-:Y:S01]  /*4050*/  UPRMT UR7, UR4, 0x654, UR8 ;  /* 0x0000065404077896 */ /* 0x000fe20008000008 */
[----:B--2---:R-:W-:-:S03]  /*4060*/  IMAD.SHL.U32 R4, R5, 0x20, RZ ;  /* 0x0000002005047824 */ /* 0x004fc600078e00ff */
[-C--:B------:R-:W-:Y:S02]  /*4070*/  SHF.L.U32 R3, R3, R5.reuse, RZ ;  /* 0x0000000503037219 */ /* 0x080fe400000006ff */
[----:B------:R-:W-:Y:S01]  /*4080*/  SHF.L.U32 R5, R2, R5, RZ ;  /* 0x0000000502057219 */ /* 0x000fe200000006ff */
[----:B------:R2:W-:Y:S04]  /*4090*/  STS [UR37+0x280], R4 ;  /* 0x00028004ff007988 */ /* 0x0005e80008000825 */
[----:B------:R2:W-:Y:S04]  /*40a0*/  ATOMS.OR RZ, [UR6+0x14], R3 ;  /* 0x00001403ffff798c */ /* 0x0005e8000b000006 */
[----:B------:R2:W-:Y:S01]  /*40b0*/  ATOMS.OR RZ, [UR6+0x18], R5 ;  /* 0x00001805ffff798c */ /* 0x0005e2000b000006 */
[----:B------:R-:W-:Y:S03]  /*40c0*/  SYNCS.ARRIVE.TRANS64.RED.A1T0 RZ, [UR7], RZ ;  /* 0x000000ffffff79a7 */ /* 0x000fe60008100407 */
[----:B------:R2:W-:Y:S01]  /*40d0*/  ATOMS.XOR RZ, [UR6+0x10], R2 ;  /* 0x00001002ffff798c */ /* 0x0005e2000b800006 */
[----:B------:R-:W-:Y:S05]  /*40e0*/  BRA `(.L_x_86) ;  /* 0x0000000000107947 */ /* 0x000fea0003800000 */
.L_x_79:
[----:B------:R-:W-:-:S05]  /*40f0*/  MOV R2, 0xffffffff ;  /* 0xffffffff00027802 */ /* 0x000fca0000000f00 */
[----:B------:R1:W-:Y:S02]  /*4100*/  STS [UR37+0x280], R2 ;  /* 0x00028002ff007988 */ /* 0x0003e40008000825 */
[----:B-1----:R-:W-:Y:S02]  /*4110*/  MOV R2, 0x4130 ;  /* 0x0000413000027802 */ /* 0x002fe40000000f00 */
[----:B-----5:R-:W-:Y:S05]  /*4120*/  CALL.REL.NOINC `($__internal_1_$__cuda_sm10x_tcgen05_guardrail_trap_phase_invalid_during_alloc) ;  /* 0x0000008000987944 */ /* 0x020fea0003c00000 */
.L_x_86:
[----:B------:R-:W-:Y:S05]  /*4130*/  WARPSYNC.ALL ;  /* 0x0000000000007948 */ /* 0x000fea0003800000 */
[----:B------:R-:W3:Y:S01]  /*4140*/  S2UR UR8, SR_CgaCtaId ;  /* 0x00000000000879c3 */ /* 0x000ee20000008800 */
[----:B------:R-:W-:Y:S01]  /*4150*/  UMOV UR6, 0x400 ;  /* 0x0000040000067882 */ /* 0x000fe20000000000 */
[----:B------:R-:W-:-:S06]  /*4160*/  NOP ;  /* 0x0000000000007918 */ /* 0x000fcc0000000000 */
[----:B------:R-:W-:Y:S06]  /*4170*/  BAR.ARV 0x6, 0xa0 ;  /* 0x0182800000007b1d */ /* 0x000fec0000002000 */
[----:B------:R-:W-:Y:S01]  /*4180*/  LOP3.LUT R0, R0, 0xffff, RZ, 0xc0, !PT ;  /* 0x0000ffff00007812 */ /* 0x000fe200078ec0ff */
[----:B-1----:R-:W-:Y:S01]  /*4190*/  IMAD.MOV.U32 R9, RZ, RZ, 0x1 ;  /* 0x00000001ff097424 */ /* 0x002fe200078e00ff */
[----:B------:R-:W-:Y:S01]  /*41a0*/  LOP3.LUT R8, R8, 0xffff, RZ, 0xc0, !PT ;  /* 0x0000ffff08087812 */ /* 0x000fe200078ec0ff */
[----:B------:R-:W-:Y:S01]  /*41b0*/  UMOV UR22, URZ ;  /* 0x000000ff00167c82 */ /* 0x000fe20008000000 */
[----:B------:R-:W-:Y:S01]  /*41c0*/  R2UR UR12, R0 ;  /* 0x00000000000c72ca */ /* 0x000fe200000e0000 */
[----:B------:R-:W-:Y:S01]  /*41d0*/  UMOV UR21, URZ ;  /* 0x000000ff00157c82 */ /* 0x000fe20008000000 */
[----:B------:R-:W-:Y:S01]  /*41e0*/  R2UR UR13, R8 ;  /* 0x00000000080d72ca */ /* 0x000fe200000e0000 */
[----:B------:R-:W-:Y:S01]  /*41f0*/  IMAD.MOV.U32 R8, RZ, RZ, RZ ;  /* 0x000000ffff087224 */ /* 0x000fe200078e00ff */
[----:B------:R-:W-:Y:S01]  /*4200*/  UMOV UR20, URZ ;  /* 0x000000ff00147c82 */ /* 0x000fe20008000000 */
[----:B------:R-:W-:-:S02]  /*4210*/  UISETP.NE.AND UP2, UPT, UR5, URZ, UPT ;  /* 0x000000ff0500728c */ /* 0x000fc4000bf45270 */
[----:B---3--:R-:W-:Y:S01]  /*4220*/  ULEA UR8, UR8, UR6, 0x18 ;  /* 0x0000000608087291 */ /* 0x008fe2000f8ec0ff */
[----:B------:R-:W1:Y:S03]  /*4230*/  LDCU UR6, c[0x0][0x38c] ;  /* 0x00007180ff0677ac */ /* 0x000e660008000800 */
[----:B------:R-:W-:Y:S02]  /*4240*/  UIADD3 UR14, UPT, UPT, UR8, 0x4400, URZ ;  /* 0x00004400080e7890 */ /* 0x000fe4000fffe0ff */
[----:B------:R-:W-:-:S03]  /*4250*/  UIADD3 UR15, UPT, UPT, UR8, 0x1e400, URZ ;  /* 0x0001e400080f7890 */ /* 0x000fc6000fffe0ff */
[----:B--2---:R-:W2:Y:S01]  /*4260*/  LDS R2, [UR8+0x280] ;  /* 0x00028008ff027984 */ /* 0x004ea20008000800 */
[----:B------:R-:W-:Y:S02]  /*4270*/  USHF.R.U32.HI UR14, URZ, 0x4, UR14 ;  /* 0x00000004ff0e7899 */ /* 0x000fe4000801160e */
[----:B------:R-:W-:Y:S02]  /*4280*/  USHF.R.U32.HI UR15, URZ, 0x4, UR15 ;  /* 0x00000004ff0f7899 */ /* 0x000fe4000801160f */
[----:B------:R-:W-:Y:S02]  /*4290*/  ULOP3.LUT UR14, UR14, 0x3fff, URZ, 0xc0, !UPT ;  /* 0x00003fff0e0e7892 */ /* 0x000fe4000f8ec0ff */
[----:B------:R-:W-:Y:S02]  /*42a0*/  ULOP3.LUT UR15, UR15, 0x3fff, URZ, 0xc0, !UPT ;  /* 0x00003fff0f0f7892 */ /* 0x000fe4000f8ec0ff */
[----:B------:R-:W-:Y:S02]  /*42b0*/  ULOP3.LUT UR14, UR14, 0x10000, URZ, 0xfc, !UPT ;  /* 0x000100000e0e7892 */ /* 0x000fe4000f8efcff */
[----:B-1----:R-:W-:-:S02]  /*42c0*/  UIADD3 UR6, UPT, UPT, UR6, 0x3f, URZ ;  /* 0x0000003f06067890 */ /* 0x002fc4000fffe0ff */
[----:B------:R-:W-:Y:S02]  /*42d0*/  ULOP3.LUT UR15, UR15, 0x10000, URZ, 0xfc, !UPT ;  /* 0x000100000f0f7892 */ /* 0x000fe4000f8efcff */
[----:B------:R-:W-:Y:S01]  /*42e0*/  USHF.R.S32.HI UR7, URZ, 0x1f, UR6 ;  /* 0x0000001fff077899 */ /* 0x000fe20008011406 */
[----:B------:R-:W-:Y:S01]  /*42f0*/  UMOV UR28, 0x0 ;  /* 0x00000000001c7882 */ /* 0x000fe20000000000 */
[----:B------:R-:W-:Y:S02]  /*4300*/  UMOV UR29, 0x8200010 ;  /* 0x08200010001d7882 */ /* 0x000fe40000000000 */
[----:B------:R-:W-:Y:S01]  /*4310*/  ULEA.HI UR7, UR7, UR6, URZ, 0x6 ;  /* 0x0000000607077291 */ /* 0x000fe2000f8f30ff */
[----:B------:R-:W-:Y:S01]  /*4320*/  UMOV UR26, 0x0 ;  /* 0x00000000001a7882 */ /* 0x000fe20000000000 */
[----:B------:R-:W-:Y:S02]  /*4330*/  UMOV UR27, 0x8200010 ;  /* 0x08200010001b7882 */ /* 0x000fe40000000000 */
[----:B------:R-:W-:-:S04]  /*4340*/  USHF.R.S32.HI UR7, URZ, 0x6, UR7 ;  /* 0x00000006ff077899 */ /* 0x000fc80008011407 */
[----:B------:R-:W-:-:S04]  /*4350*/  UISETP.LT.AND UP0, UPT, UR7, 0x1, UPT ;  /* 0x000000010700788c */ /* 0x000fc8000bf01270 */
[----:B------:R-:W-:Y:S01]  /*4360*/  USEL UR23, UR7, 0x1, !UP0 ;  /* 0x0000000107177887 */ /* 0x000fe2000c000000 */
[----:B--2---:R-:W-:Y:S02]  /*4370*/  R2UR UR24, R2 ;  /* 0x00000000021872ca */ /* 0x004fe400000e0000 */
[----:B------:R-:W-:-:S13]  /*4380*/  CS2R R2, SRZ ;  /* 0x0000000000027805 */ /* 0x000fda000001ff00 */
.L_x_97:
[C---:B------:R-:W-:Y:S02]  /*4390*/  LEA R0, R8.reuse, UR8, 0x3 ;  /* 0x0000000808007c11 */ /* 0x040fe4000f8e18ff */
[----:B------:R-:W-:Y:S02]  /*43a0*/  SHF.L.U32 R4, R3, 0x1f, RZ ;  /* 0x0000001f03047819 */ /* 0x000fe400000006ff */
[----:B------:R-:W-:Y:S02]  /*43b0*/  LEA R5, R8, UR8, 0x4 ;  /* 0x0000000808057c11 */ /* 0x000fe4000f8e20ff */
[----:B------:R-:W1:Y:S02]  /*43c0*/  SYNCS.PHASECHK.TRANS64.TRYWAIT P0, [R0+URZ+0x1d0], R4 ;  /* 0x0001d004000075a7 */ /* 0x000e6400080011ff */
[----:B-1-34-:R-:W-:Y:S05]  /*43d0*/  @!P0 BRA `(.L_x_90) ;  /* 0x00000078008c8947 */ /* 0x01afea0003800000 */
.L_x_305:
[----:B-1----:R-:W1:Y:S01]  /*43e0*/  LDS.128 R4, [R5+0x260] ;  /* 0x0002600005047984 */ /* 0x002e620000000c00 */
[----:B------:R-:W-:Y:S02]  /*43f0*/  VIADD R0, R0, 0x1e0 ;  /* 0x000001e000007836 */ /* 0x000fe40000000000 */
[----:B------:R-:W-:Y:S01]  /*4400*/  VIADD R8, R8, 0x1 ;  /* 0x0000000108087836 */ /* 0x000fe20000000000 */
[----:B------:R-:W-:Y:S01]  /*4410*/  @!PT LDS RZ, [RZ] ;  /* 0x00000000fffff984 */ /* 0x000fe20000000800 */
[----:B------:R-:W-:Y:S01]  /*4420*/  @!PT LDS RZ, [RZ] ;  /* 0x00000000fffff984 */ /* 0x000fe20000000800 */
[----:B------:R-:W-:Y:S01]  /*4430*/  @!PT LDS RZ, [RZ] ;  /* 0x00000000fffff984 */ /* 0x000fe20000000800 */
[----:B------:R-:W-:Y:S01]  /*4440*/  @!PT LDS RZ, [RZ] ;  /* 0x00000000fffff984 */ /* 0x000fe20000000800 */
[----:B------:R2:W-:Y:S06]  /*4450*/  MEMBAR.ALL.CTA ;  /* 0x0000000000007992 */ /* 0x0005ec0000008000 */
[----:B--2---:R-:W2:Y:S01]  /*4460*/  FENCE.VIEW.ASYNC.S ;  /* 0x00000000000073c6 */ /* 0x004ea20000000000 */
[----:B------:R-:W-:-:S04]  /*4470*/  PRMT R0, RZ, 0x654, R0 ;  /* 0x00000654ff007816 */ /* 0x000fc80000000000 */
[----:B--2---:R2:W-:Y:S01]  /*4480*/  SYNCS.ARRIVE.TRANS64.RED.A1T0 RZ, [R0+URZ], RZ ;  /* 0x000000ff00ff79a7 */ /* 0x0045e200081004ff */
[----:B-1----:R-:W-:Y:S01]  /*4490*/  LOP3.LUT P1, RZ, R6, 0x1, RZ, 0xc0, !PT ;  /* 0x0000000106ff7812 */ /* 0x002fe2000782c0ff */
[----:B--2---:R-:W-:-:S12]  /*44a0*/  BRA.U UP2, `(.L_x_91) ;  /* 0x0000000102e07547 */ /* 0x004fd8000b800000 */
[----:B------:R-:W1:Y:S01]  /*44b0*/  LDCU UR6, c[0x0][0x38c] ;  /* 0x00007180ff0677ac */ /* 0x000e620008000800 */
[----:B------:R-:W-:Y:S02]  /*44c0*/  PLOP3.LUT P2, PT, PT, PT, PT, 0x80, 0x8 ;  /* 0x000000000008781c */ /* 0x000fe40003f4f070 */
[----:B------:R-:W-:Y:S01]  /*44d0*/  SHF.L.U32 R4, R9, 0x1f, RZ ;  /* 0x0000001f09047819 */ /* 0x000fe200000006ff */
[----:B------:R-:W-:Y:S02]  /*44e0*/  ULEA UR10, UR22, UR8, 0x3 ;  /* 0x00000008160a7291 */ /* 0x000fe4000f8e18ff */
[----:B------:R-:W-:Y:S02]  /*44f0*/  ULEA UR11, UR22, UR24, 0x6 ;  /* 0x00000018160b7291 */ /* 0x000fe4000f8e30ff */
[----:B-1----:R-:W-:-:S06]  /*4500*/  UISETP.GE.AND UP0, UPT, UR6, 0x1, UPT ;  /* 0x000000010600788c */ /* 0x002fcc000bf06270 */
[----:B------:R-:W-:-:S05]  /*4510*/  PLOP3.LUT P0, PT, PT, PT, UP0, 0x80, 0x8 ;  /* 0x000000000008781c */ /* 0x000fca0003f0f008 */
[----:B------:R-:W-:-:S08]  /*4520*/  @UP0 ULEA UR6, UR21, UR8, 0x3 ;  /* 0x0000000815060291 */ /* 0x000fd0000f8e18ff */
[----:B------:R-:W-:-:S04]  /*4530*/  @P0 SHF.L.U32 R0, R2, 0x1f, RZ ;  /* 0x0000001f02000819 */ /* 0x000fc800000006ff */
[----:B------:R1:W2:Y:S01]  /*4540*/  @P0 SYNCS.PHASECHK.TRANS64.TRYWAIT P2, [UR6], R0 ;  /* 0x00000000ff0005a7 */ /* 0x0002a20008041106 */
[----:B------:R-:W3:Y:S02]  /*4550*/  SYNCS.PHASECHK.TRANS64.TRYWAIT P0, [UR10+0x210], R4 ;  /* 0x00021004ff0075a7 */ /* 0x000ee4000800110a */
[----:B-123--:R-:W-:Y:S05]  /*4560*/  @!P0 BRA `(.L_x_92) ;  /* 0x00000078003c8947 */ /* 0x00efea0003800000 */
.L_x_307:
[----:B------:R-:W-:Y:S01]  /*4570*/  UMOV UR19, UR20 ;  /* 0x0000001400137c82 */ /* 0x000fe20008000000 */
[----:B------:R-:W-:Y:S05]  /*4580*/  BRA.U !UP0, `(.L_x_93) ;  /* 0x0000000108987547 */ /* 0x000fea000b800000 */
[----:B------:R-:W-:Y:S02]  /*4590*/  UIADD3 UR19, UPT, UPT, UR23, UR20, URZ ;  /* 0x0000001417137290 */ /* 0x000fe4000fffe0ff */
[----:B------:R-:W-:Y:S01]  /*45a0*/  UPLOP3.LUT UP3, UPT, UPT, UPT, UPT, 0x40, 0x4 ;  /* 0x000000000004789c */ /* 0x000fe20003f6e870 */
[----:B------:R-:W-:Y:S01]  /*45b0*/  UMOV UR18, UR7 ;  /* 0x0000000700127c82 */ /* 0x000fe20008000000 */
[----:B------:R-:W-:-:S09]  /*45c0*/  UMOV UR17, UR21 ;  /* 0x0000001500117c82 */ /* 0x000fd20008000000 */
.L_x_96:
[----:B--2---:R-:W-:Y:S01]  /*45d0*/  ULEA UR9, UR17, UR8, 0x3 ;  /* 0x0000000811097291 */ /* 0x004fe2000f8e18ff */
[----:B---3--:R-:W-:Y:S11]  /*45e0*/  @P2 BRA `(.L_x_94) ;  /* 0x00000000000c2947 */ /* 0x008ff60003800000 */
[----:B-1----:R-:W-:Y:S04]  /*45f0*/  SHF.L.U32 R4, R2, 0x1f, RZ ;  /* 0x0000001f02047819 */ /* 0x002fe800000006ff */
[----:B------:R-:W1:Y:S02]  /*4600*/  SYNCS.PHASECHK.TRANS64.TRYWAIT P0, [UR9], R4 ;  /* 0x00000004ff0075a7 */ /* 0x000e640008001109 */
[----:B-1----:R-:W-:Y:S05]  /*4610*/  @!P0 BRA `(.L_x_95) ;  /* 0x0000007800288947 */ /* 0x002fea0003800000 */
.L_x_94:
[----:B------:R-:W-:Y:S01]  /*4620*/  UISETP.NE.AND UP0, UPT, UR18, 0x1, UPT ;  /* 0x000000011200788c */ /* 0x000fe2000bf05270 */
[----:B------:R-:W-:Y:S01]  /*4630*/  PLOP3.LUT P2, PT, PT, PT, PT, 0x80, 0x8 ;  /* 0x000000000008781c */ /* 0x000fe20003f4f070 */
[----:B------:R-:W-:Y:S02]  /*4640*/  UIADD3 UR21, UPT, UPT, UR17, 0x1, URZ ;  /* 0x0000000111157890 */ /* 0x000fe4000fffe0ff */
[----:B------:R-:W-:Y:S02]  /*4650*/  ULEA UR30, UR17, UR15, 0x8 ;  /* 0x0000000f111e7291 */ /* 0x000fe4000f8e40ff */
[----:B------:R-:W-:Y:S01]  /*4660*/  UISETP.NE.AND UP1, UPT, UR21, 0x1a, UPT ;  /* 0x0000001a1500788c */ /* 0x000fe2000bf25270 */
[----:B------:R-:W-:Y:S01]  /*4670*/  PLOP3.LUT P0, PT, PT, PT, UP0, 0x80, 0x8 ;  /* 0x000000000008781c */ /* 0x000fe20003f0f008 */
[----:B------:R-:W-:Y:S02]  /*4680*/  ULEA UR32, UR17, UR14, 0x8 ;  /* 0x0000000e11207291 */ /* 0x000fe4000f8e40ff */
[----:B------:R-:W-:Y:S02]  /*4690*/  USEL UR16, URZ, 0x1, UP1 ;  /* 0x00000001ff107887 */ /* 0x000fe40008800000 */
[----:B------:R-:W-:Y:S02]  /*46a0*/  USEL UR21, UR21, URZ, UP1 ;  /* 0x000000ff15157287 */ /* 0x000fe40008800000 */
[----:B------:R-:W-:Y:S02]  /*46b0*/  UIADD3 UR36, UPT, UPT, UR30, 0x2, URZ ;  /* 0x000000021e247890 */ /* 0x000fe4000fffe0ff */
[----:B------:R-:W-:Y:S01]  /*46c0*/  @UP0 ULEA UR6, UR21, UR8, 0x3 ;  /* 0x0000000815060291 */ /* 0x000fe2000f8e18ff */
[----:B------:R-:W-:Y:S01]  /*46d0*/  LOP3.LUT R2, R2, UR16, RZ, 0x3c, !PT ;  /* 0x0000001002027c12 */ /* 0x000fe2000f8e3cff */
[----:B------:R-:W-:Y:S02]  /*46e0*/  UIADD3 UR34, UPT, UPT, UR32, 0x2, URZ ;  /* 0x0000000220227890 */ /* 0x000fe4000fffe0ff */
[----:B------:R-:W-:Y:S01]  /*46f0*/  UIADD3 UR9, UPT, UPT, UR9, 0xd0, URZ ;  /* 0x000000d009097890 */ /* 0x000fe2000fffe0ff */
[----:B-1----:R-:W-:Y:S01]  /*4700*/  @P0 SHF.L.U32 R0, R2, 0x1f, RZ ;  /* 0x0000001f02000819 */ /* 0x002fe200000006ff */
[----:B------:R-:W-:Y:S01]  /*4710*/  UMOV UR31, 0x80004020 ;  /* 0x80004020001f7882 */ /* 0x000fe20000000000 */
[----:B------:R-:W-:Y:S01]  /*4720*/  UMOV UR33, 0x80004020 ;  /* 0x8000402000217882 */ /* 0x000fe20000000000 */
[----:B------:R-:W-:Y:S01]  /*4730*/  UMOV UR37, 0x80004020 ;  /* 0x8000402000257882 */ /* 0x000fe20000000000 */
[----:B------:R2:W3:Y:S01]  /*4740*/  @P0 SYNCS.PHASECHK.TRANS64.TRYWAIT P2, [UR6], R0 ;  /* 0x00000000ff0005a7 */ /* 0x0004e20008041106 */
[----:B------:R-:W-:Y:S01]  /*4750*/  UIADD3 UR20, UPT, UPT, UR20, 0x1, URZ ;  /* 0x0000000114147890 */ /* 0x000fe2000fffe0ff */
[----:B------:R2:W-:Y:S01]  /*4760*/  UTCQMMA.2CTA gdesc[UR32], gdesc[UR30], tmem[UR11], tmem[UR28], idesc[UR29], UP3 ;  /* 0x00ff1c1e200075ea */ /* 0x0005e20009a0030b */
[----:B------:R-:W-:Y:S02]  /*4770*/  UIADD3 UR18, UPT, UPT, UR18, -0x1, URZ ;  /* 0xffffffff12127890 */ /* 0x000fe4000fffe0ff */
[----:B------:R-:W-:Y:S02]  /*4780*/  UISETP.NE.AND UP0, UPT, UR20, UR19, UPT ;  /* 0x000000131400728c */ /* 0x000fe4000bf05270 */
[----:B------:R-:W-:Y:S01]  /*4790*/  UPLOP3.LUT UP3, UPT, UPT, UPT, UPT, 0x80, 0x8 ;  /* 0x000000000008789c */ /* 0x000fe20003f6f070 */
[----:B------:R-:W-:Y:S01]  /*47a0*/  UMOV UR35, 0x80004020 ;  /* 0x8000402000237882 */ /* 0x000fe20000000000 */
[----:B------:R-:W-:Y:S01]  /*47b0*/  UMOV UR17, UR21 ;  /* 0x0000001500117c82 */ /* 0x000fe20008000000 */
[----:B------:R2:W-:Y:S01]  /*47c0*/  UTCQMMA.2CTA gdesc[UR34], gdesc[UR36], tmem[UR11], tmem[UR26], idesc[UR27], UPT ;  /* 0x00ff1a24220075ea */ /* 0x0005e2000ba0030b */
[----:B------:R2:W-:Y:S03]  /*47d0*/  UTCBAR.2CTA.MULTICAST [UR9], URZ, UR13 ;  /* 0x000000ff090073e9 */ /* 0x0005e6000820080d */
[----:B------:R-:W-:Y:S05]  /*47e0*/  BRA.U UP0, `(.L_x_96) ;  /* 0xfffffffd00787547 */ /* 0x000fea000b83ffff */
.L_x_93:
[----:B------:R-:W-:Y:S01]  /*47f0*/  UIADD3 UR10, UPT, UPT, UR10, 0x1f0, URZ ;  /* 0x000001f00a0a7890 */ /* 0x000fe2000fffe0ff */
[----:B------:R-:W-:-:S08]  /*4800*/  UMOV UR20, UR19 ;  /* 0x0000001300147c82 */ /* 0x000fd00008000000 */
[----:B------:R4:W-:Y:S01]  /*4810*/  UTCBAR.2CTA.MULTICAST [UR10], URZ, UR12 ;  /* 0x000000ff0a0073e9 */ /* 0x0009e2000820080c */
[----:B------:R-:W-:Y:S02]  /*4820*/  NOP ;  /* 0x0000000000007918 */ /* 0x000fe40000000000 */
.L_x_91:
[----:B------:R-:W-:Y:S01]  /*4830*/  UIADD3 UR22, UPT, UPT, UR22, 0x1, URZ ;  /* 0x0000000116167890 */ /* 0x000fe2000fffe0ff */
[----:B------:R-:W-:-:S03]  /*4840*/  ISETP.NE.AND P0, PT, R8, 0x2, PT ;  /* 0x000000020800780c */ /* 0x000fc60003f05270 */
[----:B------:R-:W-:Y:S01]  /*4850*/  UISETP.NE.AND UP0, UPT, UR22, 0x4, UPT ;  /* 0x000000041600788c */ /* 0x000fe2000bf05270 */
[----:B-12---:R-:W-:Y:S02]  /*4860*/  SEL R0, RZ, 0x1, P0 ;  /* 0x00000001ff007807 */ /* 0x006fe40000000000 */
[----:B------:R-:W-:Y:S01]  /*4870*/  SEL R8, R8, RZ, P0 ;  /* 0x000000ff08087207 */ /* 0x000fe20000000000 */
[----:B------:R-:W-:Y:S01]  /*4880*/  USEL UR6, URZ, 0x1, UP0 ;  /* 0x00000001ff067887 */ /* 0x000fe20008000000 */
[----:B------:R-:W-:Y:S01]  /*4890*/  LOP3.LUT R3, R3, R0, RZ, 0x3c, !PT ;  /* 0x0000000003037212 */ /* 0x000fe200078e3cff */
[----:B------:R-:W-:-:S04]  /*48a0*/  USEL UR22, UR22, URZ, UP0 ;  /* 0x000000ff16167287 */ /* 0x000fc80008000000 */
[----:B------:R-:W-:Y:S01]  /*48b0*/  LOP3.LUT R9, R9, UR6, RZ, 0x3c, !PT ;  /* 0x0000000609097c12 */ /* 0x000fe2000f8e3cff */
[----:B------:R-:W-:Y:S07]  /*48c0*/  @P1 BRA `(.L_x_97) ;  /* 0xfffffff800b01947 */ /* 0x000fee000383ffff */
[----:B------:R-:W1:Y:S01]  /*48d0*/  S2UR UR6, SR_CgaCtaId ;  /* 0x00000000000679c3 */ /* 0x000e620000008800 */
[----:B------:R-:W-:Y:S01]  /*48e0*/  ELECT P0, URZ, PT ;  /* 0x0000000000ff782f */ /* 0x000fe20003800000 */
[----:B------:R-:W-:Y:S01]  /*48f0*/  HFMA2 R0, -RZ, RZ, 0, 5.9604644775390625e-08 ;  /* 0x00000001ff007431 */ /* 0x000fe200000001ff */
[----:B------:R-:W-:-:S05]  /*4900*/  UMOV UR7, 0x40 ;  /* 0x0000004000077882 */ /* 0x000fca0000000000 */
[----:B------:R-:W-:Y:S01]  /*4910*/  UVIRTCOUNT.DEALLOC.SMPOOL 0x80 ;  /* 0x000000800000784c */ /* 0x000fe20000000000 */
[----:B------:R-:W-:Y:S02]  /*4920*/  UISETP.NE.AND UP0, UPT, UR5, URZ, UPT ;  /* 0x000000ff0500728c */ /* 0x000fe4000bf05270 */
[----:B-1----:R-:W-:-:S09]  /*4930*/  ULEA UR6, UR6, UR7, 0x18 ;  /* 0x0000000706067291 */ /* 0x002fd2000f8ec0ff */
[----:B------:R1:W-:Y:S01]  /*4940*/  @P0 STS.U8 [UR6+0x1c], R0 ;  /* 0x00001c00ff000988 */ /* 0x0003e20008000006 */
[----:B------:R-:W-:Y:S05]  /*4950*/  BRA.U UP0, `(.L_x_98) ;  /* 0x0000000100a07547 */ /* 0x000fea000b800000 */
[----:B------:R-:W-:Y:S01]  /*4960*/  UIADD3 UR5, UPT, UPT, UR8, 0x210, URZ ;  /* 0x0000021008057890 */ /* 0x000fe2000fffe0ff */
[----:B------:R-:W-:-:S03]  /*4970*/  SHF.L.U32 R2, R9, 0x1f, RZ ;  /* 0x0000001f09027819 */ /* 0x000fc600000006ff */
[----:B------:R-:W-:-:S09]  /*4980*/  ULEA UR7, UR22, UR5, 0x3 ;  /* 0x0000000516077291 */ /* 0x000fd2000f8e18ff */
[----:B------:R-:W2:Y:S02]  /*4990*/  SYNCS.PHASECHK.TRANS64.TRYWAIT P0, [UR7], R2 ;  /* 0x00000002ff0075a7 */ /* 0x000ea40008001107 */
[----:B--2---:R-:W-:Y:S05]  /*49a0*/  @!P0 BRA `(.L_x_99) ;  /* 0x00000074005c8947 */ /* 0x004fea0003800000 */
.L_x_310:
[----:B------:R-:W-:-:S04]  /*49b0*/  UIADD3 UR9, UPT, UPT, UR22, 0x1, URZ ;  /* 0x0000000116097890 */ /* 0x000fc8000fffe0ff */
[----:B------:R-:W-:-:S04]  /*49c0*/  UISETP.NE.AND UP1, UPT, UR9, 0x4, UPT ;  /* 0x000000040900788c */ /* 0x000fc8000bf25270 */
[----:B----4-:R-:W-:Y:S02]  /*49d0*/  USEL UR10, URZ, 0x1, UP1 ;  /* 0x00000001ff0a7887 */ /* 0x010fe40008800000 */
[----:B------:R-:W-:-:S04]  /*49e0*/  USEL UR9, UR9, URZ, UP1 ;  /* 0x000000ff09097287 */ /* 0x000fc80008800000 */
[----:B------:R-:W-:Y:S01]  /*49f0*/  ULEA UR7, UR9, UR5, 0x3 ;  /* 0x0000000509077291 */ /* 0x000fe2000f8e18ff */
[----:B-1----:R-:W-:-:S04]  /*4a00*/  LOP3.LUT R2, R9, UR10, RZ, 0x3c, !PT ;  /* 0x0000000a09027c12 */ /* 0x002fc8000f8e3cff */
[----:B------:R-:W-:-:S04]  /*4a10*/  SHF.L.U32 R3, R2, 0x1f, RZ ;  /* 0x0000001f02037819 */ /* 0x000fc800000006ff */
[----:B------:R-:W1:Y:S02]  /*4a20*/  SYNCS.PHASECHK.TRANS64.TRYWAIT P0, [UR7], R3 ;  /* 0x00000003ff0075a7 */ /* 0x000e640008001107 */
[----:B-1----:R-:W-:Y:S05]  /*4a30*/  @!P0 BRA `(.L_x_100) ;  /* 0x0000007400508947 */ /* 0x002fea0003800000 */
.L_x_312:
        /* <DEDUP_REMOVED lines=9> */
.L_x_314:
[----:B------:R-:W-:-:S04]  /*4ad0*/  UIADD3 UR9, UPT, UPT, UR9, 0x1, URZ ;  /* 0x0000000109097890 */ /* 0x000fc8000fffe0ff */
[----:B------:R-:W-:-:S04]  /*4ae0*/  UISETP.NE.AND UP1, UPT, UR9, 0x4, UPT ;  /* 0x000000040900788c */ /* 0x000fc8000bf25270 */
[----:B------:R-:W-:Y:S02]  /*4af0*/  USEL UR7, URZ, 0x1, UP1 ;  /* 0x00000001ff077887 */ /* 0x000fe40008800000 */
[----:B------:R-:W-:-:S04]  /*4b00*/  USEL UR9, UR9, URZ, UP1 ;  /* 0x000000ff09097287 */ /* 0x000fc80008800000 */
[----:B------:R-:W-:Y:S01]  /*4b10*/  ULEA UR9, UR9, UR5, 0x3 ;  /* 0x0000000509097291 */ /* 0x000fe2000f8e18ff */
[----:B------:R-:W-:-:S04]  /*4b20*/  LOP3.LUT R2, R2, UR7, RZ, 0x3c, !PT ;  /* 0x0000000702027c12 */ /* 0x000fc8000f8e3cff */
[----:B------:R-:W-:Y:S01]  /*4b30*/  SHF.L.U32 R2, R2, 0x1f, RZ ;  /* 0x0000001f02027819 */ /* 0x000fe200000006ff */
[----:B-1----:R-:W-:-:S04]  /*4b40*/  IMAD.U32 R0, RZ, RZ, UR9 ;  /* 0x00000009ff007e24 */ /* 0x002fc8000f8e00ff */
[----:B------:R1:W2:Y:S03]  /*4b50*/  SYNCS.PHASECHK.TRANS64.TRYWAIT P0, [R0+URZ], R2 ;  /* 0x00000002000075a7 */ /* 0x0002a600080011ff */
[----:B--2---:R-:W-:Y:S05]  /*4b60*/  @!P0 NANOSLEEP.SYNCS 0x989680 ;  /* 0x009896800000895d */ /* 0x004fea0003900000 */
[----:B------:R-:W2:Y:S02]  /*4b70*/  @!P0 SYNCS.PHASECHK.TRANS64 P0, [R0+URZ], R2 ;  /* 0x00000002000085a7 */ /* 0x000ea400080010ff */
[----:B--2---:R-:W-:Y:S05]  /*4b80*/  @P0 BRA `(.L_x_102) ;  /* 0x0000000000200947 */ /* 0x004fea0003800000 */
.L_x_103:
[----:B--2---:R2:W4:Y:S02]  /*4b90*/  SYNCS.PHASECHK.TRANS64.TRYWAIT P0, [R0+URZ], R2 ;  /* 0x00000002000075a7 */ /* 0x00452400080011ff */
[----:B----4-:R-:W-:Y:S05]  /*4ba0*/  @!P0 NANOSLEEP.SYNCS 0x989680 ;  /* 0x009896800000895d */ /* 0x010fea0003900000 */
[----:B------:R-:W4:Y:S02]  /*4bb0*/  @!P0 SYNCS.PHASECHK.TRANS64 P0, [R0+URZ], R2 ;  /* 0x00000002000085a7 */ /* 0x000f2400080010ff */
[----:B----4-:R-:W-:Y:S05]  /*4bc0*/  @!P0 BRA `(.L_x_103) ;  /* 0xfffffffc00f08947 */ /* 0x010fea000383ffff */
[----:B------:R-:W-:Y:S05]  /*4bd0*/  BRA `(.L_x_102) ;  /* 0x00000000000c7947 */ /* 0x000fea0003800000 */
.L_x_98:
[----:B------:R-:W-:-:S04]  /*4be0*/  UIADD3 UR5, UPT, UPT, UR8, 0x250, URZ ;  /* 0x0000025008057890 */ /* 0x000fc8000fffe0ff */
[----:B------:R-:W-:-:S09]  /*4bf0*/  UPRMT UR5, UR4, 0x654, UR5 ;  /* 0x0000065404057896 */ /* 0x000fd20008000005 */
[----:B------:R-:W-:Y:S03]  /*4c00*/  SYNCS.ARRIVE.TRANS64.RED.A1T0 RZ, [UR5], RZ ;  /* 0x000000ffffff79a7 */ /* 0x000fe60008100405 */
.L_x_102:
[----:B-12---:R-:W-:Y:S01]  /*4c10*/  SHF.L.U32 R2, RZ, 0x1f, RZ ;  /* 0x0000001fff027819 */ /* 0x006fe200000006ff */
[----:B------:R-:W-:Y:S01]  /*4c20*/  UIADD3 UR5, UPT, UPT, UR8, 0x250, URZ ;  /* 0x0000025008057890 */ /* 0x000fe2000fffe0ff */
[----:B------:R-:W-:Y:S02]  /*4c30*/  PLOP3.LUT P0, PT, PT, PT, UP0, 0x80, 0x8 ;  /* 0x000000000008781c */ /* 0x000fe40003f0f008 */
[----:B------:R-:W1:Y:S02]  /*4c40*/  SYNCS.PHASECHK.TRANS64.TRYWAIT P1, [UR8+0x250], R2 ;  /* 0x00025002ff0075a7 */ /* 0x000e640008021108 */
[----:B-1----:R-:W-:Y:S09]  /*4c50*/  @!P1 BRA `(.L_x_104) ;  /* 0x0000007000f89947 */ /* 0x002ff20003800000 */
.L_x_316:
[----:B------:R-:W-:Y:S01]  /*4c60*/  @!UP0 UPRMT UR5, UR4, 0x654, UR5 ;  /* 0x0000065404058896 */ /* 0x000fe20008000005 */
[----:B------:R-:W-:Y:S02]  /*4c70*/  UMOV UR8, 0xffff ;  /* 0x0000ffff00087882 */ /* 0x000fe40000000000 */
[----:B------:R-:W-:-:S06]  /*4c80*/  UMOV UR4, 0x1 ;  /* 0x0000000100047882 */ /* 0x000fcc0000000000 */
[----:B------:R-:W-:Y:S01]  /*4c90*/  @!P0 SYNCS.ARRIVE.TRANS64.RED.A1T0 RZ, [UR5], RZ ;  /* 0x000000ffffff89a7 */ /* 0x000fe20008100405 */
[----:B------:R-:W-:Y:S01]  /*4ca0*/  NOP ;  /* 0x0000000000007918 */ /* 0x000fe20000000000 */
[----:B-1----:R-:W1:Y:S01]  /*4cb0*/  LDS R0, [UR6+0x14] ;  /* 0x00001406ff007984 */ /* 0x002e620008000800 */
[----:B------:R-:W-:-:S04]  /*4cc0*/  ULOP3.LUT UR5, UR24, 0xffff, URZ, 0xc0, !UPT ;  /* 0x0000ffff18057892 */ /* 0x000fc8000f8ec0ff */
[----:B------:R-:W-:-:S04]  /*4cd0*/  USHF.R.U32.HI UR5, URZ, 0x5, UR5 ;  /* 0x00000005ff057899 */ /* 0x000fc80008011605 */
[----:B------:R-:W-:Y:S02]  /*4ce0*/  USHF.L.U32 UR8, UR8, UR5, URZ ;  /* 0x0000000508087299 */ /* 0x000fe400080006ff */
[----:B------:R-:W-:-:S04]  /*4cf0*/  USHF.L.U32 UR4, UR4, UR5, URZ ;  /* 0x0000000504047299 */ /* 0x000fc800080006ff */
[----:B-1----:R-:W-:-:S04]  /*4d00*/  LOP3.LUT R0, R0, UR8, RZ, 0xc0, !PT ;  /* 0x0000000800007c12 */ /* 0x002fc8000f8ec0ff */
[----:B------:R-:W-:-:S13]  /*4d10*/  ISETP.NE.AND P0, PT, R0, UR8, PT ;  /* 0x0000000800007c0c */ /* 0x000fda000bf05270 */
[----:B------:R-:W-:Y:S05]  /*4d20*/  @P0 BRA `(.L_x_105) ;  /* 0x0000000000580947 */ /* 0x000fea0003800000 */
[----:B------:R-:W1:Y:S02]  /*4d30*/  LDS R0, [UR6+0x18] ;  /* 0x00001806ff007984 */ /* 0x000e640008000800 */
[----:B-1----:R-:W-:-:S04]  /*4d40*/  LOP3.LUT R0, R0, UR4, RZ, 0xc0, !PT ;  /* 0x0000000400007c12 */ /* 0x002fc8000f8ec0ff */
[----:B------:R-:W-:-:S13]  /*4d50*/  ISETP.NE.AND P0, PT, R0, UR4, PT ;  /* 0x0000000400007c0c */ /* 0x000fda000bf05270 */
[----:B------:R-:W-:Y:S05]  /*4d60*/  @P0 BRA `(.L_x_106) ;  /* 0x00000000003c0947 */ /* 0x000fea0003800000 */
[----:B------:R-:W1:Y:S01]  /*4d70*/  S2R R2, SR_LANEID ;  /* 0x0000000000027919 */ /* 0x000e620000000000 */
[----:B------:R-:W-:Y:S01]  /*4d80*/  ULOP3.LUT UR8, URZ, UR8, URZ, 0x33, !UPT ;  /* 0x00000008ff087292 */ /* 0x000fe2000f8e33ff */
[----:B------:R-:W-:Y:S02]  /*4d90*/  VOTEU.ANY UR7, UPT, PT ;  /* 0x0000000000077886 */ /* 0x000fe400038e0100 */
[----:B------:R-:W-:-:S03]  /*4da0*/  UFLO.U32 UR7, UR7 ;  /* 0x00000007000772bd */ /* 0x000fc600080e0000 */
[----:B------:R-:W-:-:S04]  /*4db0*/  IMAD.U32 R0, RZ, RZ, UR8 ;  /* 0x00000008ff007e24 */ /* 0x000fc8000f8e00ff */
[----:B------:R2:W3:Y:S02]  /*4dc0*/  REDUX UR5, R0 ;  /* 0x00000000000573c4 */ /* 0x0004e40000000000 */
[----:B------:R1:W-:Y:S02]  /*4dd0*/  UTCATOMSWS.AND URZ, UR8 ;  /* 0x0000000800ff79e3 */ /* 0x0003e40008000000 */
[----:B-1----:R-:W-:Y:S02]  /*4de0*/  ISETP.EQ.U32.AND P0, PT, R2, UR7, PT ;  /* 0x0000000702007c0c */ /* 0x002fe4000bf02070 */
[----:B--2---:R-:W-:Y:S02]  /*4df0*/  LOP3.LUT R0, RZ, UR4, RZ, 0x33, !PT ;  /* 0x00000004ff007c12 */ /* 0x004fe4000f8e33ff */
[----:B---3--:R-:W-:Y:S02]  /*4e00*/  MOV R2, UR5 ;  /* 0x0000000500027c02 */ /* 0x008fe40008000f00 */
[----:B------:R-:W1:Y:S07]  /*4e10*/  REDUX UR4, R0 ;  /* 0x00000000000473c4 */ /* 0x000e6e0000000000 */
[----:B------:R2:W-:Y:S01]  /*4e20*/  @P0 ATOMS.AND RZ, [UR6+0x14], R2 ;  /* 0x00001402ffff098c */ /* 0x0005e2000a800006 */
[----:B-1----:R-:W-:-:S05]  /*4e30*/  IMAD.U32 R0, RZ, RZ, UR4 ;  /* 0x00000004ff007e24 */ /* 0x002fca000f8e00ff */
[----:B------:R2:W-:Y:S01]  /*4e40*/  @P0 ATOMS.AND RZ, [UR6+0x18], R0 ;  /* 0x00001800ffff098c */ /* 0x0005e2000a800006 */
[----:B------:R-:W-:Y:S05]  /*4e50*/  BRA `(.L_x_107) ;  /* 0x0000000000147947 */ /* 0x000fea0003800000 */
.L_x_106:
[----:B------:R-:W-:Y:S02]  /*4e60*/  MOV R2, 0x4e80 ;  /* 0x00004e8000027802 */ /* 0x000fe40000000f00 */
[----:B---345:R-:W-:Y:S05]  /*4e70*/  CALL.REL.NOINC `($__internal_0_$__cuda_sm10x_tcgen05_guardrail_trap_col_being_dealloced_not_returned_by_alloc) ;  /* 0x0000007400387944 */ /* 0x038fea0003c00000 */
[----:B------:R-:W-:Y:S05]  /*4e80*/  BRA `(.L_x_107) ;  /* 0x0000000000087947 */ /* 0x000fea0003800000 */
.L_x_105:
[----:B------:R-:W-:Y:S02]  /*4e90*/  MOV R2, 0x4eb0 ;  /* 0x00004eb000027802 */ /* 0x000fe40000000f00 */
[----:B---345:R-:W-:Y:S05]  /*4ea0*/  CALL.REL.NOINC `($__internal_2_$__cuda_sm10x_tcgen05_guardrail_trap_unallocated_columns_being_dealloced) ;  /* 0x0000007400447944 */ /* 0x038fea0003c00000 */
.L_x_107:
[----:B------:R-:W-:Y:S01]  /*4eb0*/  NOP ;  /* 0x0000000000007918 */ /* 0x000fe20000000000 */
[----:B----4-:R-:W-:Y:S05]  /*4ec0*/  EXIT ;  /* 0x000000000000794d */ /* 0x010fea0003800000 */
.L_x_78:
[----:B------:R-:W-:-:S09]  /*4ed0*/  UISETP.NE.OR UP5, UPT, UR10, 0x3, UP5 ;  /* 0x000000030a00788c */ /* 0x000fd2000afa5670 */
[----:B------:R-:W-:Y:S05]  /*4ee0*/  BRA.U UP5, `(.L_x_108) ;  /* 0x0000000d05707547 */ /* 0x000fea000b800000 */
[----:B------:R-:W1:Y:S01]  /*4ef0*/  LDC R0, c[0x0][0xb30] ;  /* 0x0002cc00ff007b82 */ /* 0x000e620000000800 */
[----:B------:R-:W2:Y:S01]  /*4f00*/  LDCU.64 UR8, c[0x0][0x888] ;  /* 0x00011100ff0877ac */ /* 0x000ea20008000a00 */
[----:B------:R-:W-:Y:S02]  /*4f10*/  HFMA2 R27, -RZ, RZ, 0, 0 ;  /* 0x00000000ff1b7431 */ /* 0x000fe400000001ff */
[----:B------:R-:W-:Y:S01]  /*4f20*/  IMAD.MOV.U32 R29, RZ, RZ, 0x1 ;  /* 0x00000001ff1d7424 */ /* 0x000fe200078e00ff */
[----:B------:R-:W-:Y:S01]  /*4f30*/  MOV R25, 0x1000 ;  /* 0x0000100000197802 */ /* 0x000fe20000000f00 */
[----:B------:R-:W3:Y:S01]  /*4f40*/  LDCU.64 UR4, c[0x0][0x890] ;  /* 0x00011200ff0477ac */ /* 0x000ee20008000a00 */
[----:B------:R-:W-:Y:S01]  /*4f50*/  IMAD.MOV.U32 R28, RZ, RZ, RZ ;  /* 0x000000ffff1c7224 */ /* 0x000fe200078e00ff */
[----:B------:R-:W4:Y:S01]  /*4f60*/  LDC R24, c[0x0][0x370] ;  /* 0x0000dc00ff187b82 */ /* 0x000f220000000800 */
[----:B------:R-:W-:Y:S01]  /*4f70*/  UMOV UR7, 0x400 ;  /* 0x0000040000077882 */ /* 0x000fe20000000000 */
[----:B------:R-:W-:-:S02]  /*4f80*/  UPLOP3.LUT UP1, UPT, UPT, UPT, UPT, 0x40, 0x4 ;  /* 0x000000000004789c */ /* 0x000fc40003f2e870 */
[----:B------:R-:W-:-:S04]  /*4f90*/  ULEA UR7, UR37, UR7, 0x18 ;  /* 0x0000000725077291 */ /* 0x000fc8000f8ec0ff */
[----:B------:R-:W4:Y:S01]  /*4fa0*/  LDC R3, c[0x0][0xb0c] ;  /* 0x0002c300ff037b82 */ /* 0x000f220000000800 */
[----:B------:R-:W-:Y:S02]  /*4fb0*/  UIADD3 UR13, UPT, UPT, UR7, 0x1a8, URZ ;  /* 0x000001a8070d7890 */ /* 0x000fe4000fffe0ff */
[----:B--2---:R-:W-:Y:S02]  /*4fc0*/  UISETP.NE.U32.AND UP3, UPT, UR8, URZ, UPT ;  /* 0x000000ff0800728c */ /* 0x004fe4000bf65070 */
[----:B------:R-:W-:Y:S02]  /*4fd0*/  UIADD3 UR25, UPT, UPT, UR7, 0x1a0, URZ ;  /* 0x000001a007197890 */ /* 0x000fe4000fffe0ff */
[----:B---3--:R-:W-:Y:S01]  /*4fe0*/  UISETP.NE.U32.AND UP4, UPT, UR4, URZ, UPT ;  /* 0x000000ff0400728c */ /* 0x008fe2000bf85070 */
[----:B------:R-:W2:Y:S01]  /*4ff0*/  LDC R20, c[0x0][0xb20] ;  /* 0x0002c800ff147b82 */ /* 0x000ea20000000800 */
[----:B-1----:R-:W-:Y:S01]  /*5000*/  ISETP.NE.AND P1, PT, R0, 0x1, PT ;  /* 0x000000010000780c */ /* 0x002fe20003f25270 */
[----:B------:R-:W-:-:S02]  /*5010*/  UISETP.NE.AND.EX UP3, UPT, UR9, URZ, UPT, UP3 ;  /* 0x000000ff0900728c */ /* 0x000fc4000bf65330 */
[----:B------:R-:W-:Y:S02]  /*5020*/  UPRMT UR13, UR37, 0x654, UR13 ;  /* 0x00000654250d7896 */ /* 0x000fe4000800000d */
[----:B------:R-:W-:Y:S02]  /*5030*/  UISETP.NE.AND.EX UP4, UPT, UR5, URZ, UPT, UP4 ;  /* 0x000000ff0500728c */ /* 0x000fe4000bf85340 */
[----:B------:R-:W1:Y:S08]  /*5040*/  LDC.64 R30, c[0x0][0x348] ;  /* 0x0000d200ff1e7b82 */ /* 0x000e700000000a00 */
[----:B------:R-:W3:Y:S08]  /*5050*/  LDC.64 R14, c[0x0][0xb10] ;  /* 0x0002c400ff0e7b82 */ /* 0x000ef00000000a00 */
[----:B------:R-:W1:Y:S08]  /*5060*/  LDC.64 R6, c[0x0][0xb18] ;  /* 0x0002c600ff067b82 */ /* 0x000e700000000a00 */
[----:B------:R-:W1:Y:S08]  /*5070*/  LDC.64 R4, c[0x0][0xb28] ;  /* 0x0002ca00ff047b82 */ /* 0x000e700000000a00 */
[----:B--2-4-:R-:W1:Y:S02]  /*5080*/  LDC R21, c[0x0][0x374] ;  /* 0x0000dd00ff157b82 */ /* 0x014e640000000800 */
.L_x_117:
[C---:B------:R-:W-:Y:S02]  /*5090*/  LEA R0, R28.reuse, UR7, 0x3 ;  /* 0x000000071c007c11 */ /* 0x040fe4000f8e18ff */
[----:B------:R-:W-:Y:S02]  /*50a0*/  SHF.L.U32 R2, R27, 0x1f, RZ ;  /* 0x0000001f1b027819 */ /* 0x000fe400000006ff */
[----:B------:R-:W-:Y:S02]  /*50b0*/  LEA R16, R28, UR7, 0x4 ;  /* 0x000000071c107c11 */ /* 0x000fe4000f8e20ff */
[----:B--2---:R-:W2:Y:S02]  /*50c0*/  SYNCS.PHASECHK.TRANS64.TRYWAIT P0, [R0+URZ+0x1d0], R2 ;  /* 0x0001d002000075a7 */ /* 0x004ea400080011ff */
[----:B--2---:R-:W-:Y:S05]  /*50d0*/  @!P0 BRA `(.L_x_109) ;  /* 0x0000006c00f08947 */ /* 0x004fea0003800000 */
.L_x_317:
[----:B------:R-:W-:Y:S01]  /*50e0*/  ISETP.GE.AND P0, PT, R65, 0x1, PT ;  /* 0x000000014100780c */ /* 0x000fe20003f06270 */
[----:B------:R-:W4:Y:S01]  /*50f0*/  LDS.128 R16, [R16+0x260] ;  /* 0x0002600010107984 */ /* 0x000f220000000c00 */
[----:B--2---:R-:W-:Y:S01]  /*5100*/  VIADD R0, R0, 0x1e0 ;  /* 0x000001e000007836 */ /* 0x004fe20000000000 */
[----:B------:R-:W-:Y:S01]  /*5110*/  @!PT LDS RZ, [RZ] ;  /* 0x00000000fffff984 */ /* 0x000fe20000000800 */
[----:B------:R-:W-:Y:S01]  /*5120*/  @!PT LDS RZ, [RZ] ;  /* 0x00000000fffff984 */ /* 0x000fe20000000800 */
[----:B------:R-:W-:Y:S01]  /*5130*/  @!PT LDS RZ, [RZ] ;  /* 0x00000000fffff984 */ /* 0x000fe20000000800 */
[----:B------:R-:W-:Y:S01]  /*5140*/  @!PT LDS RZ, [RZ] ;  /* 0x00000000fffff984 */ /* 0x000fe20000000800 */
[----:B------:R2:W-:Y:S06]  /*5150*/  MEMBAR.ALL.CTA ;  /* 0x0000000000007992 */ /* 0x0005ec0000008000 */
[----:B--2---:R-:W2:Y:S01]  /*5160*/  FENCE.VIEW.ASYNC.S ;  /* 0x00000000000073c6 */ /* 0x004ea20000000000 */
[----:B------:R-:W-:Y:S04]  /*5170*/  PRMT R0, RZ, 0x654, R0 ;  /* 0x00000654ff007816 */ /* 0x000fe80000000000 */
[----:B--2---:R2:W-:Y:S01]  /*5180*/  SYNCS.ARRIVE.TRANS64.RED.A1T0 RZ, [R0+URZ], RZ ;  /* 0x000000ff00ff79a7 */ /* 0x0045e200081004ff */
[----:B----4-:R-:W-:Y:S11]  /*5190*/  LOP3.LUT P3, RZ, R18, 0x1, RZ, 0xc0, !PT ;  /* 0x0000000112ff7812 */ /* 0x010ff6000786c0ff */
[----:B------:R-:W-:Y:S02]  /*51a0*/  @!UPT UIADD3 URZ, UPT, UPT, URZ, URZ, URZ ;  /* 0x000000fffffff290 */ /* 0x000fe4000fffe0ff */
[----:B------:R-:W-:Y:S02]  /*51b0*/  @P3 MOV R11, R16 ;  /* 0x00000010000b3202 */ /* 0x000fe40000000f00 */
[----:B------:R-:W-:Y:S01]  /*51c0*/  @P3 LOP3.LUT R10, R17, 0xffff, RZ, 0xc0, !PT ;  /* 0x0000ffff110a3812 */ /* 0x000fe200078ec0ff */
[----:B--2---:R-:W-:Y:S06]  /*51d0*/  @!P0 BRA `(.L_x_110) ;  /* 0x0000000000a48947 */ /* 0x004fec0003800000 */
[-C--:B-1----:R-:W-:Y:S01]  /*51e0*/  IMAD.HI.U32 R0, R21, R7.reuse, RZ ;  /* 0x0000000715007227 */ /* 0x082fe200078e00ff */
[----:B------:R-:W-:Y:S02]  /*51f0*/  ISETP.NE.AND P0, PT, R6, 0x1, PT ;  /* 0x000000010600780c */ /* 0x000fe40003f05270 */
[----:B------:R-:W-:Y:S01]  /*5200*/  ISETP.NE.AND P2, PT, R65, 0x1, PT ;  /* 0x000000014100780c */ /* 0x000fe20003f45270 */
[----:B---3--:R-:W-:Y:S01]  /*5210*/  IMAD.HI.U32 R9, R24, R14, RZ ;  /* 0x0000000e18097227 */ /* 0x008fe200078e00ff */
[----:B------:R-:W-:Y:S02]  /*5220*/  SHF.R.U32.HI R0, RZ, R20, R0 ;  /* 0x00000014ff007219 */ /* 0x000fe40000011600 */
[----:B------:R-:W-:Y:S01]  /*5230*/  ISETP.NE.AND P4, PT, R3, 0x1, PT ;  /* 0x000000010300780c */ /* 0x000fe20003f85270 */
[----:B------:R-:W-:Y:S01]  /*5240*/  IMAD.HI.U32 R13, R10, R7, RZ ;  /* 0x000000070a0d7227 */ /* 0x000fe200078e00ff */
[----:B------:R-:W-:Y:S02]  /*5250*/  SHF.R.U32.HI R9, RZ, R15, R9 ;  /* 0x0000000fff097219 */ /* 0x000fe40000011609 */
[----:B------:R-:W-:Y:S01]  /*5260*/  SEL R0, R21, R0, !P0 ;  /* 0x0000000015007207 */ /* 0x000fe20004000000 */
[----:B------:R-:W-:Y:S01]  /*5270*/  IMAD.HI.U32 R12, R11, R14, RZ ;  /* 0x0000000e0b0c7227 */ /* 0x000fe200078e00ff */
[----:B------:R-:W-:Y:S03]  /*5280*/  SEL R9, R24, R9, !P4 ;  /* 0x0000000918097207 */ /* 0x000fe60006000000 */
[-C--:B------:R-:W-:Y:S01]  /*5290*/  IMAD.HI.U32 R8, R0, R4.reuse, RZ ;  /* 0x0000000400087227 */ /* 0x080fe200078e00ff */
[----:B------:R-:W-:Y:S03]  /*52a0*/  SHF.R.U32.HI R12, RZ, R15, R12 ;  /* 0x0000000fff0c7219 */ /* 0x000fe6000001160c */
[----:B------:R-:W-:Y:S01]  /*52b0*/  IMAD.HI.U32 R2, R9, R4, RZ ;  /* 0x0000000409027227 */ /* 0x000fe200078e00ff */
[-C--:B------:R-:W-:Y:S02]  /*52c0*/  @P2 SHF.R.U32.HI R0, RZ, R5.reuse, R8 ;  /* 0x00000005ff002219 */ /* 0x080fe40000011608 */
[----:B------:R-:W-:Y:S02]  /*52d0*/  SHF.R.U32.HI R8, RZ, R20, R13 ;  /* 0x00000014ff087219 */ /* 0x000fe4000001160d */
[----:B------:R-:W-:Y:S01]  /*52e0*/  @P2 SHF.R.U32.HI R9, RZ, R5, R2 ;  /* 0x00000005ff092219 */ /* 0x000fe20000011602 */
[----:B------:R-:W-:Y:S01]  /*52f0*/  IMAD R0, R65, R0, RZ ;  /* 0x0000000041007224 */ /* 0x000fe200078e02ff */
[----:B------:R-:W-:Y:S02]  /*5300*/  SEL R8, R10, R8, !P0 ;  /* 0x000000080a087207 */ /* 0x000fe40004000000 */
[----:B------:R-:W-:Y:S01]  /*5310*/  SEL R2, R11, R12, !P4 ;  /* 0x0000000c0b027207 */ /* 0x000fe20006000000 */
[C---:B------:R-:W-:Y:S01]  /*5320*/  IMAD R12, R65.reuse, R9, RZ ;  /* 0x00000009410c7224 */ /* 0x040fe200078e02ff */
[C---:B------:R-:W-:Y:S01]  /*5330*/  ISETP.GE.AND P0, PT, R8.reuse, R0, PT ;  /* 0x000000000800720c */ /* 0x040fe20003f06270 */
[----:B------:R-:W-:Y:S03]  /*5340*/  IMAD.HI.U32 R0, R8, R4, RZ ;  /* 0x0000000408007227 */ /* 0x000fe600078e00ff */
[----:B------:R-:W-:Y:S02]  /*5350*/  ISETP.GE.OR P0, PT, R2, R12, P0 ;  /* 0x0000000c0200720c */ /* 0x000fe40000706670 */
[-C--:B------:R-:W-:Y:S04]  /*5360*/  SHF.R.U32.HI R0, RZ, R5.reuse, R0 ;  /* 0x00000005ff007219 */ /* 0x080fe80000011600 */
[----:B------:R-:W-:Y:S05]  /*5370*/  SEL R13, R8, R0, !P2 ;  /* 0x00000000080d7207 */ /* 0x000fea0005000000 */
[----:B------:R-:W-:Y:S02]  /*5380*/  IMAD.MOV R12, RZ, RZ, -R13 ;  /* 0x000000ffff0c7224 */ /* 0x000fe400078e0a0d */
[C---:B------:R-:W-:Y:S04]  /*5390*/  @!P0 IMAD.HI.U32 R0, R2.reuse, R4, RZ ;  /* 0x0000000402008227 */ /* 0x040fe800078e00ff */
[----:B------:R-:W-:Y:S01]  /*53a0*/  IMAD R12, R65, R12, R8 ;  /* 0x0000000c410c7224 */ /* 0x000fe200078e0208 */
[----:B------:R-:W-:Y:S04]  /*53b0*/  @!P0 SHF.R.U32.HI R0, RZ, R5, R0 ;  /* 0x00000005ff008219 */ /* 0x000fe80000011600 */
[----:B------:R-:W-:Y:S04]  /*53c0*/  @!P0 SEL R0, R2, R0, !P2 ;  /* 0x0000000002008207 */ /* 0x000fe80005000000 */
[----:B------:R-:W-:Y:S01]  /*53d0*/  @!P0 IADD3 R13, PT, PT, R13, -R0, RZ ;  /* 0x800000000d0d8210 */ /* 0x000fe20007ffe0ff */
[----:B------:R-:W-:Y:S01]  /*53e0*/  @!P0 IMAD R0, R9, R12, R0 ;  /* 0x0000000c09008224 */ /* 0x000fe200078e0200 */
[----:B------:R-:W-:Y:S01]  /*53f0*/  IADD3 R9, PT, PT, -R8, RZ, RZ ;  /* 0x000000ff08097210 */ /* 0x000fe20007ffe1ff */
[--C-:B------:R-:W-:Y:S02]  /*5400*/  IMAD.MOV R12, RZ, RZ, -R2.reuse ;  /* 0x000000ffff0c7224 */ /* 0x100fe400078e0a02 */
[----:B------:R-:W-:Y:S02]  /*5410*/  @!P0 IMAD R8, R13, R65, R2 ;  /* 0x000000410d088224 */ /* 0x000fe400078e0202 */
[----:B------:R-:W-:Y:S02]  /*5420*/  @!P0 IMAD.MOV.U32 R2, RZ, RZ, R0 ;  /* 0x000000ffff028224 */ /* 0x000fe400078e0000 */
[----:B------:R-:W-:Y:S02]  /*5430*/  IMAD R11, R3, R12, R11 ;  /* 0x0000000c030b7224 */ /* 0x000fe400078e020b */
[----:B------:R-:W-:Y:S02]  /*5440*/  IMAD R10, R6, R9, R10 ;  /* 0x00000009060a7224 */ /* 0x000fe400078e020a */
[----:B------:R-:W-:Y:S02]  /*5450*/  IMAD R11, R2, R3, R11 ;  /* 0x00000003020b7224 */ /* 0x000fe400078e020b */
[----:B------:R-:W-:Y:S02]  /*5460*/  IMAD R10, R8, R6, R10 ;  /* 0x00000006080a7224 */ /* 0x000fe400078e020a */
.L_x_110:
[----:B------:R-:W-:Y:S05]  /*5470*/  BRA.U UP1, `(.L_x_111) ;  /* 0x0000000101107547 */ /* 0x000fea000b800000 */
[----:B------:R-:W-:Y:S04]  /*5480*/  MOV R2, UR6 ;  /* 0x0000000600027c02 */ /* 0x000fe80008000f00 */
[----:B------:R-:W-:Y:S04]  /*5490*/  SHF.L.U32 R2, R2, 0x1f, RZ ;  /* 0x0000001f02027819 */ /* 0x000fe800000006ff */
[----:B------:R-:W2:Y:S02]  /*54a0*/  SYNCS.PHASECHK.TRANS64.TRYWAIT P0, [UR7+0x1c8], R2 ;  /* 0x0001c802ff0075a7 */ /* 0x000ea40008001107 */
[----:B--2---:R-:W-:Y:S05]  /*54b0*/  @!P0 BRA `(.L_x_112) ;  /* 0x0000006c000c8947 */ /* 0x004fea0003800000 */
.L_x_111:
[----:B------:R-:W-:Y:S02]  /*54c0*/  R2UR UR26, R22 ;  /* 0x00000000161a72ca */ /* 0x000fe400000e0000 */
[----:B------:R-:W-:Y:S02]  /*54d0*/  R2UR UR27, R23 ;  /* 0x00000000171b72ca */ /* 0x000fe400000e0000 */
[----:B------:R-:W-:Y:S02]  /*54e0*/  ISETP.NE.U32.AND P2, PT, RZ, UR4, PT ;  /* 0x00000004ff007c0c */ /* 0x000fe4000bf45070 */
[----:B------:R-:W-:Y:S02]  /*54f0*/  SHF.L.U32 R22, R29, 0x1f, RZ ;  /* 0x0000001f1d167819 */ /* 0x000fe400000006ff */
[----:B------:R-:W-:Y:S05]  /*5500*/  ISETP.NE.AND.EX P2, PT, RZ, UR5, PT, P2 ;  /* 0x00000005ff007c0c */ /* 0x000fea000bf45320 */
[----:B------:R-:W-:Y:S02]  /*5510*/  USHF.L.U32 UR26, UR26, 0x7, URZ ;  /* 0x000000071a1a7899 */ /* 0x000fe400080006ff */
[----:B------:R-:W-:Y:S01]  /*5520*/  USHF.L.U32 UR27, UR27, 0x6, URZ ;  /* 0x000000061b1b7899 */ /* 0x000fe200080006ff */
[----:B------:R-:W-:Y:S11]  /*5530*/  BRA.U !UP4, `(.L_x_113) ;  /* 0x000000010c347547 */ /* 0x000ff6000b800000 */
[----:B------:R-:W-:Y:S01]  /*5540*/  UPLOP3.LUT UP0, UPT, UPT, UPT, UP3, 0x80, 0x8 ;  /* 0x000000000008789c */ /* 0x000fe20003f0f030 */
[----:B--2---:R-:W-:Y:S02]  /*5550*/  HFMA2 R0, -RZ, RZ, 0, 5.9604644775390625e-08 ;  /* 0x00000001ff007431 */ /* 0x004fe400000001ff */
[----:B------:R-:W-:Y:S03]  /*5560*/  IMAD.MOV.U32 R124, RZ, RZ, 0x1 ;  /* 0x00000001ff7c7424 */ /* 0x000fe600078e00ff */
[----:B------:R-:W-:Y:S05]  /*5570*/  PLOP3.LUT P0, PT, PT, PT, UP0, 0x80, 0x8 ;  /* 0x000000000008781c */ /* 0x000fea0003f0f008 */
[----:B------:R-:W2:Y:S01]  /*5580*/  @UP0 LDCU.64 UR10, c[0x0][0x888] ;  /* 0x00011100ff0a07ac */ /* 0x000ea20008000a00 */
[----:B------:R-:W-:Y:S07]  /*5590*/  @UP0 UIMAD UR8, UR36, UR4, URZ ;  /* 0x00000004240802a4 */ /* 0x000fee000f8e02ff */
[----:B------:R-:W-:Y:S01]  /*55a0*/  @!P0 PRMT R124, R0, 0x7610, R124 ;  /* 0x00007610007c8816 */ /* 0x000fe2000000007c */
[----:B--2---:R-:W-:Y:S03]  /*55b0*/  @UP0 UIMAD.WIDE UR10, UR8, 0x4, UR10 ;  /* 0x00000004080a08a5 */ /* 0x004fe6000f8e020a */
[----:B------:R-:W2:Y:S03]  /*55c0*/  @!UP0 LDCU UR8, c[0x0][0x880] ;  /* 0x00011000ff0887ac */ /* 0x000ea60008000800 */
[----:B-----5:R-:W-:Y:S01]  /*55d0*/  IMAD.U32 R90, RZ, RZ, UR10 ;  /* 0x0000000aff5a7e24 */ /* 0x020fe2000f8e00ff */
[----:B------:R-:W-:Y:S05]  /*55e0*/  MOV R91, UR11 ;  /* 0x0000000b005b7c02 */ /* 0x000fea0008000f00 */
[----:B------:R4:W5:Y:S02]  /*55f0*/  @P0 LDG.E R90, desc[UR38][R90.64] ;  /* 0x000000265a5a0981 */ /* 0x000964000c1e1900 */
[----:B--2-4-:R-:W-:Y:S07]  /*5600*/  @!P0 IMAD.U32 R90, RZ, RZ, UR8 ;  /* 0x00000008ff5a8e24 */ /* 0x014fee000f8e00ff */
.L_x_113:
[----:B-----5:R-:W-:Y:S01]  /*5610*/  @!P2 FSETP.EQ.AND P0, PT, R90, RZ, PT ;  /* 0x000000ff5a00a20b */ /* 0x020fe20003f02000 */
[----:B------:R-:W-:Y:S01]  /*5620*/  @!UPT UIADD3 URZ, UPT, UPT, URZ, URZ, URZ ;  /* 0x000000fffffff290 */ /* 0x000fe2000fffe0ff */
[----:B------:R-:W-:Y:S11]  /*5630*/  @!P2 BRA `(.L_x_114) ;  /* 0x000000000014a947 */ /* 0x000ff60003800000 */
[----:B------:R-:W-:Y:S02]  /*5640*/  LOP3.LUT P2, RZ, R124, 0xff, RZ, 0xc0, !PT ;  /* 0x000000ff7cff7812 */ /* 0x000fe4000784c0ff */
[----:B------:R-:W-:Y:S04]  /*5650*/  PLOP3.LUT P0, PT, PT, PT, UP0, 0x80, 0x8 ;  /* 0x000000000008781c */ /* 0x000fe80003f0f008 */
[----:B------:R-:W-:Y:S07]  /*5660*/  PLOP3.LUT P0, PT, P0, PT, PT, 0x8, 0x80 ;  /* 0x000000000080781c */ /* 0x000fee000070e170 */
[----:B------:R-:W-:Y:S11]  /*5670*/  @P2 FSETP.EQ.AND P0, PT, R90, RZ, PT ;  /* 0x000000ff5a00220b */ /* 0x000ff60003f02000 */
[----:B------:R-:W-:Y:S02]  /*5680*/  @!UPT UIADD3 URZ, UPT, UPT, URZ, URZ, URZ ;  /* 0x000000fffffff290 */ /* 0x000fe4000fffe0ff */
.L_x_114:
[----:B------:R-:W4:Y:S01]  /*5690*/  SYNCS.PHASECHK.TRANS64.TRYWAIT P2, [UR7+0x1b0], R22 ;  /* 0x0001b016ff0075a7 */ /* 0x000f220008041107 */
[----:B------:R-:W-:Y:S04]  /*56a0*/  ELECT P4, URZ, PT ;  /* 0x0000000000ff782f */ /* 0x000fe80003880000 */
[----:B------:R-:W-:Y:S11]  /*56b0*/  PLOP3.LUT P4, PT, P0, P4, PT, 0xf2, 0x2f ;  /* 0x00000000002f781c */ /* 0x000ff60000789e72 */
[----:B------:R-:W-:Y:S02]  /*56c0*/  @!UPT UIADD3 URZ, UPT, UPT, URZ, URZ, URZ ;  /* 0x000000fffffff290 */ /* 0x000fe4000fffe0ff */
[----:B-1----:R-:W-:Y:S05]  /*56d0*/  @!P4 IADD3 R8, P0, PT, R30, 0x580, RZ ;  /* 0x000005801e08c810 */ /* 0x002fea0007f1e0ff */
[----:B--2---:R-:W-:Y:S01]  /*56e0*/  @!P4 IMAD.X R2, RZ, RZ, R31, P0 ;  /* 0x000000ffff02c224 */ /* 0x004fe200000e061f */
[----:B----4-:R-:W-:Y:S07]  /*56f0*/  @!P2 BRA `(.L_x_115) ;  /* 0x000000680094a947 */ /* 0x010fee0003800000 */
.L_x_320:
[----:B------:R-:W2:Y:S01]  /*5700*/  LDC.64 R12, c[0x0][0xb18] ;  /* 0x0002c600ff0c7b82 */ /* 0x000ea20000000a00 */
[----:B------:R-:W-:Y:S01]  /*5710*/  @!P4 R2UR UR8, R2 ;  /* 0x000000000208c2ca */ /* 0x000fe200000e0000 */
[----:B------:R-:W-:Y:S01]  /*5720*/  VOTEU.ALL UP1, P4 ;  /* 0x0000000000ff7886 */ /* 0x000fe20002020000 */
[----:B------:R-:W-:Y:S01]  /*5730*/  @!P4 R2UR UR9, R8 ;  /* 0x000000000809c2ca */ /* 0x000fe200000e0000 */
[----:B------:R-:W-:Y:S01]  /*5740*/  VOTEU.ALL UP2, P4 ;  /* 0x0000000000ff7886 */ /* 0x000fe20002040000 */
[----:B------:R-:W-:Y:S03]  /*5750*/  UMOV UR16, 0x0 ;  /* 0x0000000000107882 */ /* 0x000fe60000000000 */
[----:B------:R-:W4:Y:S01]  /*5760*/  @!P1 LDC R2, c[0x0][0xb0c] ;  /* 0x0002c300ff029b82 */ /* 0x000f220000000800 */
[----:B------:R-:W-:Y:S01]  /*5770*/  @!UP1 UIADD3 UR24, UPT, UPT, UR7, 0x300, URZ ;  /* 0x0000030007189890 */ /* 0x000fe2000fffe0ff */
[----:B-1----:R-:W-:Y:S01]  /*5780*/  @!P4 IMAD.MOV.U32 R0, RZ, RZ, 0x1000 ;  /* 0x00001000ff00c424 */ /* 0x002fe200078e00ff */
[----:B------:R-:W-:Y:S01]  /*5790*/  UMOV UR17, 0x10000000 ;  /* 0x1000000000117882 */ /* 0x000fe20000000000 */
[----:B------:R-:W-:Y:S01]  /*57a0*/  UMOV UR28, UR36 ;  /* 0x00000024001c7c82 */ /* 0x000fe20008000000 */
[----:B------:R-:W-:Y:S01]  /*57b0*/  @!UP1 UIADD3 UR10, UPT, UPT, UR26, 0x40, URZ ;  /* 0x000000401a0a9890 */ /* 0x000fe2000fffe0ff */
[----:B------:R-:W-:Y:S01]  /*57c0*/  @P3 SHF.R.U32.HI R26, RZ, 0x10, R17 ;  /* 0x00000010ff1a3819 */ /* 0x000fe20000011611 */
[----:B------:R-:W-:Y:S01]  /*57d0*/  UMOV UR11, UR27 ;  /* 0x0000001b000b7c82 */ /* 0x000fe20008000000 */
[----:B------:R-:W-:Y:S01]  /*57e0*/  IMAD.U32 R9, RZ, RZ, UR8 ;  /* 0x00000008ff097e24 */ /* 0x000fe2000f8e00ff */
[----:B------:R-:W-:Y:S01]  /*57f0*/  @!UP1 UIADD3 UR8, UPT, UPT, UR7, 0xb00, URZ ;  /* 0x00000b0007089890 */ /* 0x000fe2000fffe0ff */
[----:B------:R-:W-:Y:S01]  /*5800*/  IMAD.U32 R8, RZ, RZ, UR9 ;  /* 0x00000009ff087e24 */ /* 0x000fe2000f8e00ff */
[----:B------:R-:W-:Y:S01]  /*5810*/  VOTEU.ALL UP1, P4 ;  /* 0x0000000000ff7886 */ /* 0x000fe20002020000 */
[----:B------:R-:W-:Y:S01]  /*5820*/  UMOV UR9, UR25 ;  /* 0x0000001900097c82 */ /* 0x000fe20008000000 */
[----:B------:R-:W-:Y:S01]  /*5830*/  @!P4 R2UR UR19, R9 ;  /* 0x000000000913c2ca */ /* 0x000fe200000e0000 */
[----:B------:R-:W-:Y:S01]  /*5840*/  UMOV UR12, UR36 ;  /* 0x00000024000c7c82 */ /* 0x000fe20008000000 */
[----:B------:R-:W-:Y:S01]  /*5850*/  @!P4 R2UR UR18, R8 ;  /* 0x000000000812c2ca */ /* 0x000fe200000e0000 */
[----:B------:R-:W-:Y:S01]  /*5860*/  UPRMT UR14, UR37, 0x654, UR25 ;  /* 0x00000654250e7896 */ /* 0x000fe20008000019 */
[----:B------:R-:W1:Y:S01]  /*5870*/  LDC.64 R8, c[0x0][0xb10] ;  /* 0x0002c400ff087b82 */ /* 0x000e620000000a00 */
[----:B------:R-:W-:Y:S10]  /*5880*/  VIADD R28, R28, 0x1 ;  /* 0x000000011c1c7836 */ /* 0x000ff40000000000 */
[----:B------:R1:W-:Y:S01]  /*5890*/  @!UP2 UTMALDG.3D [UR24], [UR18], desc[UR16] ;  /* 0x000010181200a5b4 */ /* 0x0003e20008011000 */
[----:B------:R1:W-:Y:S01]  /*58a0*/  @!UP1 UTMALDG.3D [UR8], [UR18], desc[UR16] ;  /* 0x00001008120095b4 */ /* 0x0003e20008011000 */
[----:B------:R5:W-:Y:S01]  /*58b0*/  @!P4 SYNCS.ARRIVE.TRANS64.RED.A0TR RZ, [UR7+0x1a0], R0 ;  /* 0x0001a000ffffc9a7 */ /* 0x000be20008300407 */
[C---:B-1----:R-:W-:Y:S01]  /*58c0*/  @!P1 IMAD.HI.U32 R8, R11.reuse, R8, RZ ;  /* 0x000000080b089227 */ /* 0x042fe200078e00ff */
[----:B--2---:R-:W-:Y:S02]  /*58d0*/  @!P1 ISETP.NE.AND P0, PT, R12, 0x1, PT ;  /* 0x000000010c00980c */ /* 0x004fe40003f05270 */
[----:B----4-:R-:W-:Y:S01]  /*58e0*/  @!P1 ISETP.NE.AND P2, PT, R2, 0x1, PT ;  /* 0x000000010200980c */ /* 0x010fe20003f45270 */
[C---:B------:R-:W-:Y:S01]  /*58f0*/  @!P1 IMAD.HI.U32 R13, R10.reuse, R13, RZ ;  /* 0x0000000d0a0d9227 */ /* 0x040fe200078e00ff */
[----:B------:R-:W-:Y:S04]  /*5900*/  @!P1 SHF.R.U32.HI R8, RZ, R9, R8 ;  /* 0x00000009ff089219 */ /* 0x000fe80000011608 */
[----:B------:R-:W-:Y:S01]  /*5910*/  @!P1 SEL R8, R11, R8, !P2 ;  /* 0x000000080b089207 */ /* 0x000fe20005000000 */
[----:B------:R-:W-:Y:S01]  /*5920*/  SYNCS.ARRIVE.TRANS64.RED.A1T0 RZ, [UR14], RZ ;  /* 0x000000ffffff79a7 */ /* 0x000fe2000810040e */
[----:B------:R-:W1:Y:S01]  /*5930*/  SYNCS.PHASECHK.TRANS64.TRYWAIT P5, [UR7+0x1b8], R22 ;  /* 0x0001b816ff0075a7 */ /* 0x000e6200080a1107 */
[----:B-----5:R-:W2:Y:S02]  /*5940*/  @!P1 LDC R0, c[0x0][0xb20] ;  /* 0x0002c800ff009b82 */ /* 0x020ea40000000800 */
[----:B--2---:R-:W-:Y:S04]  /*5950*/  @!P1 SHF.R.U32.HI R0, RZ, R0, R13 ;  /* 0x00000000ff009219 */ /* 0x004fe8000001160d */
[----:B------:R-:W-:Y:S05]  /*5960*/  @!P1 SEL R9, R10, R0, !P0 ;  /* 0x000000000a099207 */ /* 0x000fea0004000000 */
[----:B------:R-:W-:Y:S02]  /*5970*/  @!P1 IMAD.IADD R0, R9, 0x1, -R8 ;  /* 0x0000000109009824 */ /* 0x000fe400078e0a08 */
[----:B------:R-:W-:Y:S02]  /*5980*/  @!P1 IMAD.IADD R8, R8, 0x1, -R9 ;  /* 0x0000000108089824 */ /* 0x000fe400078e0a09 */
[----:B------:R-:W-:Y:S02]  /*5990*/  @!P1 IMAD R11, R0, R2, R11 ;  /* 0x00000002000b9224 */ /* 0x000fe400078e020b */
[----:B------:R-:W-:Y:S01]  /*59a0*/  @!P1 IMAD R10, R8, R12, R10 ;  /* 0x0000000c080a9224 */ /* 0x000fe200078e020a */
[----:B-1----:R-:W-:Y:S06]  /*59b0*/  @!P5 BRA `(.L_x_116) ;  /* 0x0000006400fcd947 */ /* 0x002fec0003800000 */
.L_x_322:
[----:B------:R-:W-:Y:S01]  /*59c0*/  @!P4 IADD3 R2, P0, PT, R30, 0x580, RZ ;  /* 0x000005801e02c810 */ /* 0x000fe20007f1e0ff */
[----:B------:R-:W-:Y:S01]  /*59d0*/  VOTEU.ALL UP1, P4 ;  /* 0x0000000000ff7886 */ /* 0x000fe20002020000 */
[----:B------:R-:W-:Y:S01]  /*59e0*/  VOTEU.ALL UP2, P4 ;  /* 0x0000000000ff7886 */ /* 0x000fe20002040000 */
[----:B------:R-:W-:Y:S01]  /*59f0*/  UMOV UR14, 0x0 ;  /* 0x00000000000e7882 */ /* 0x000fe20000000000 */
[----:B------:R-:W-:Y:S01]  /*5a00*/  @!P4 R2UR UR9, R2 ;  /* 0x000000000209c2ca */ /* 0x000fe200000e0000 */
[----:B-1----:R-:W-:Y:S01]  /*5a10*/  @!P4 IMAD.X R0, RZ, RZ, R31, P0 ;  /* 0x000000ffff00c224 */ /* 0x002fe200000e061f */
[----:B------:R-:W-:Y:S01]  /*5a20*/  @!UP1 UIADD3 UR17, UPT, UPT, UR7, 0x1a8, URZ ;  /* 0x000001a807119890 */ /* 0x000fe2000fffe0ff */
[----:B------:R-:W-:Y:S01]  /*5a30*/  ISETP.NE.AND P0, PT, R28, 0x2, PT ;  /* 0x000000021c00780c */ /* 0x000fe20003f05270 */
[----:B------:R-:W-:Y:S01]  /*5a40*/  @!UP1 UIADD3 UR18, UPT, UPT, UR26, 0x20, URZ ;  /* 0x000000201a129890 */ /* 0x000fe2000fffe0ff */
[----:B------:R-:W-:Y:S01]  /*5a50*/  LOP3.LUT R29, R29, 0x1, RZ, 0x3c, !PT ;  /* 0x000000011d1d7812 */ /* 0x000fe200078e3cff */
[----:B------:R-:W-:Y:S01]  /*5a60*/  @!UP1 UIADD3 UR16, UPT, UPT, UR7, 0x1300, URZ ;  /* 0x0000130007109890 */ /* 0x000fe2000fffe0ff */
[----:B------:R-:W-:Y:S01]  /*5a70*/  @!P4 R2UR UR8, R0 ;  /* 0x000000000008c2ca */ /* 0x000fe200000e0000 */
[----:B------:R-:W-:Y:S01]  /*5a80*/  UMOV UR15, 0x10000000 ;  /* 0x10000000000f7882 */ /* 0x000fe20000000000 */
[----:B------:R-:W-:Y:S01]  /*5a90*/  UMOV UR19, UR27 ;  /* 0x0000001b00137c82 */ /* 0x000fe20008000000 */
[----:B------:R-:W-:Y:S01]  /*5aa0*/  UMOV UR20, UR36 ;  /* 0x0000002400147c82 */ /* 0x000fe20008000000 */
[----:B------:R-:W-:Y:S01]  /*5ab0*/  @!UP1 UIADD3 UR10, UPT, UPT, UR26, 0x60, URZ ;  /* 0x000000601a0a9890 */ /* 0x000fe2000fffe0ff */
[----:B------:R-:W-:Y:S01]  /*5ac0*/  SEL R0, RZ, 0x1, P0 ;  /* 0x00000001ff007807 */ /* 0x000fe20000000000 */
[----:B------:R-:W-:Y:S01]  /*5ad0*/  IMAD.U32 R8, RZ, RZ, UR9 ;  /* 0x00000009ff087e24 */ /* 0x000fe2000f8e00ff */
[----:B------:R-:W-:Y:S01]  /*5ae0*/  UMOV UR11, UR27 ;  /* 0x0000001b000b7c82 */ /* 0x000fe20008000000 */
[----:B------:R-:W-:Y:S01]  /*5af0*/  UMOV UR12, UR36 ;  /* 0x00000024000c7c82 */ /* 0x000fe20008000000 */
[----:B------:R-:W-:Y:S01]  /*5b00*/  UMOV UR9, UR17 ;  /* 0x0000001100097c82 */ /* 0x000fe20008000000 */
[----:B------:R-:W-:Y:S01]  /*5b10*/  @P3 R2UR UR36, R26 ;  /* 0x000000001a2432ca */ /* 0x000fe200000e0000 */
[----:B------:R-:W-:Y:S01]  /*5b20*/  IMAD.IADD R22, R10, 0x1, R114 ;  /* 0x000000010a167824 */ /* 0x000fe200078e0272 */
[----:B------:R-:W-:Y:S01]  /*5b30*/  @!P4 R2UR UR22, R8 ;  /* 0x000000000816c2ca */ /* 0x000fe200000e0000 */
[----:B------:R-:W-:Y:S01]  /*5b40*/  IMAD.U32 R9, RZ, RZ, UR8 ;  /* 0x00000008ff097e24 */ /* 0x000fe2000f8e00ff */
[----:B------:R-:W-:Y:S01]  /*5b50*/  @!UP1 UIADD3 UR8, UPT, UPT, UR7, 0x1b00, URZ ;  /* 0x00001b0007089890 */ /* 0x000fe2000fffe0ff */
[----:B------:R-:W-:Y:S01]  /*5b60*/  LOP3.LUT R27, R27, R0, RZ, 0x3c, !PT ;  /* 0x000000001b1b7212 */ /* 0x000fe200078e3cff */
[----:B------:R-:W-:Y:S01]  /*5b70*/  VOTEU.ALL UP1, P4 ;  /* 0x0000000000ff7886 */ /* 0x000fe20002020000 */
[----:B------:R-:W-:Y:S01]  /*5b80*/  IMAD.IADD R23, R11, 0x1, R115 ;  /* 0x000000010b177824 */ /* 0x000fe200078e0273 */
[----:B------:R-:W-:Y:S02]  /*5b90*/  @!P4 R2UR UR23, R9 ;  /* 0x000000000917c2ca */ /* 0x000fe400000e0000 */
[----:B------:R-:W-:Y:S11]  /*5ba0*/  SEL R28, R28, RZ, P0 ;  /* 0x000000ff1c1c7207 */ /* 0x000ff60000000000 */
[----:B------:R2:W-:Y:S01]  /*5bb0*/  @!UP2 UTMALDG.3D [UR16], [UR22], desc[UR14] ;  /* 0x00000e101600a5b4 */ /* 0x0005e20008011000 */
[----:B------:R2:W-:Y:S01]  /*5bc0*/  @!UP1 UTMALDG.3D [UR8], [UR22], desc[UR14] ;  /* 0x00000e08160095b4 */ /* 0x0005e20008011000 */
[----:B------:R2:W-:Y:S01]  /*5bd0*/  @!P4 SYNCS.ARRIVE.TRANS64.RED.A0TR RZ, [UR7+0x1a8], R25 ;  /* 0x0001a819ffffc9a7 */ /* 0x0005e20008300407 */
[----:B------:R-:W-:Y:S01]  /*5be0*/  UPLOP3.LUT UP1, UPT, UPT, UPT, UPT, 0x80, 0x8 ;  /* 0x000000000008789c */ /* 0x000fe20003f2f070 */
[----:B------:R-:W-:Y:S01]  /*5bf0*/  SYNCS.ARRIVE.TRANS64.RED.A1T0 RZ, [UR13], RZ ;  /* 0x000000ffffff79a7 */ /* 0x000fe2000810040d */
[----:B------:R-:W-:Y:S09]  /*5c00*/  @P3 BRA `(.L_x_117) ;  /* 0xfffffff400203947 */ /* 0x000ff2000383ffff */
[----:B------:R-:W-:-:S04]  /*5c10*/  SHF.L.U32 R2, R29, 0x1f, RZ ;  /* 0x0000001f1d027819 */ /* 0x000fc800000006ff */
[----:B------:R-:W1:Y:S02]  /*5c20*/  SYNCS.PHASECHK.TRANS64.TRYWAIT P0, [UR7+0x1b0], R2 ;  /* 0x0001b002ff0075a7 */ /* 0x000e640008001107 */
[----:B-1----:R-:W-:Y:S05]  /*5c30*/  @!P0 BRA `(.L_x_118) ;  /* 0x0000006400748947 */ /* 0x002fea0003800000 */
.L_x_324:
[----:B-1----:R-:W-:-:S07]  /*5c40*/  MOV R0, UR7 ;  /* 0x0000000700007c02 */ /* 0x002fce0008000f00 */
.L_x_119:
[----:B-1----:R-:W-:-:S04]  /*5c50*/  SHF.L.U32 R2, R29, 0x1f, RZ ;  /* 0x0000001f1d027819 */ /* 0x002fc800000006ff */
[----:B------:R1:W4:Y:S03]  /*5c60*/  SYNCS.PHASECHK.TRANS64.TRYWAIT P0, [R0+URZ+0x1b8], R2 ;  /* 0x0001b802000075a7 */ /* 0x00032600080011ff */
[----:B----4-:R-:W-:Y:S05]  /*5c70*/  @!P0 NANOSLEEP.SYNCS 0x989680 ;  /* 0x009896800000895d */ /* 0x010fea0003900000 */
[----:B------:R-:W4:Y:S02]  /*5c80*/  @!P0 SYNCS.PHASECHK.TRANS64 P0, [R0+URZ+0x1b8], R2 ;  /* 0x0001b802000085a7 */ /* 0x000f2400080010ff */
[----:B--2-4-:R-:W-:Y:S05]  /*5c90*/  @P0 EXIT ;  /* 0x000000000000094d */ /* 0x014fea0003800000 */
[----:B------:R-:W-:Y:S05]  /*5ca0*/  BRA `(.L_x_119) ;  /* 0xfffffffc00e87947 */ /* 0x000fea000383ffff */
.L_x_108:
[----:B------:R-:W-:-:S06]  /*5cb0*/  UISETP.GE.AND UP1, UPT, UR10, 0x4, UPT ;  /* 0x000000040a00788c */ /* 0x000fcc000bf26270 */
[----:B------:R-:W-:-:S13]  /*5cc0*/  PLOP3.LUT P0, PT, PT, PT, UP1, 0x80, 0x8 ;  /* 0x000000000008781c */ /* 0x000fda0003f0f018 */
[----:B------:R-:W-:Y:S05]  /*5cd0*/  @!P0 EXIT ;  /* 0x000000000000894d */ /* 0x000fea0003800000 */
[----:B------:R-:W-:Y:S01]  /*5ce0*/  BAR.SYNC.DEFER_BLOCKING 0x6, 0xa0 ;  /* 0x0182800000007b1d */ /* 0x000fe20000010000 */
[C---:B------:R-:W-:Y:S01]  /*5cf0*/  IMAD.SHL.U32 R141, R142.reuse, 0x20, RZ ;  /* 0x000000208e8d7824 */ /* 0x040fe200078e00ff */
[----:B------:R-:W-:Y:S01]  /*5d00*/  CS2R R138, SRZ ;  /* 0x00000000008a7805 */ /* 0x000fe2000001ff00 */
[C---:B------:R-:W-:Y:S01]  /*5d10*/  IMAD.SHL.U32 R6, R143.reuse, 0x200000, RZ ;  /* 0x002000008f067824 */ /* 0x040fe200078e00ff */
[----:B------:R-:W-:Y:S01]  /*5d20*/  CS2R R136, SRZ ;  /* 0x0000000000887805 */ /* 0x000fe2000001ff00 */
[C---:B------:R-:W-:Y:S01]  /*5d30*/  IMAD.U32 R5, R142.reuse, 0x10000, RZ ;  /* 0x000100008e057824 */ /* 0x040fe200078e00ff */
[----:B------:R-:W-:Y:S02]  /*5d40*/  UMOV UR41, 0x400 ;  /* 0x0000040000297882 */ /* 0x000fe40000000000 */
[----:B------:R-:W1:Y:S01]  /*5d50*/  LDC R129, c[0x0][0x370] ;  /* 0x0000dc00ff817b82 */ /* 0x000e620000000800 */
[----:B------:R-:W-:Y:S01]  /*5d60*/  ULEA UR41, UR37, UR41, 0x18 ;  /* 0x0000002925297291 */ /* 0x000fe2000f8ec0ff */
[----:B------:R-:W-:Y:S01]  /*5d70*/  IMAD.SHL.U32 R2, R142, 0x4, RZ ;  /* 0x000000048e027824 */ /* 0x000fe200078e00ff */
[----:B------:R-:W-:Y:S01]  /*5d80*/  LOP3.LUT R6, R6, 0x200000, RZ, 0xc0, !PT ;  /* 0x0020000006067812 */ /* 0x000fe200078ec0ff */
[----:B------:R-:W-:Y:S01]  /*5d90*/  IMAD.SHL.U32 R3, R143, 0x400, RZ ;  /* 0x000004008f037824 */ /* 0x000fe200078e00ff */
[C---:B------:R-:W-:Y:S01]  /*5da0*/  LOP3.LUT R4, R141.reuse, 0x80, RZ, 0xc0, !PT ;  /* 0x000000808d047812 */ /* 0x040fe200078ec0ff */
[----:B------:R-:W-:Y:S01]  /*5db0*/  IMAD.MOV.U32 R68, RZ, RZ, RZ ;  /* 0x000000ffff447224 */ /* 0x000fe200078e00ff */
[----:B------:R-:W-:Y:S01]  /*5dc0*/  LOP3.LUT R0, R141, 0xb60, RZ, 0xc0, !PT ;  /* 0x00000b608d007812 */ /* 0x000fe200078ec0ff */
[----:B------:R-:W2:Y:S01]  /*5dd0*/  LDC R128, c[0x0][0x374] ;  /* 0x0000dd00ff807b82 */ /* 0x000ea20000000800 */
[----:B------:R-:W-:Y:S01]  /*5de0*/  LOP3.LUT R2, R4, 0x10, R2, 0xf8, !PT ;  /* 0x0000001004027812 */ /* 0x000fe200078ef802 */
[----:B------:R-:W-:Y:S01]  /*5df0*/  IMAD.MOV.U32 R127, RZ, RZ, RZ ;  /* 0x000000ffff7f7224 */ /* 0x000fe200078e00ff */
[----:B------:R-:W-:Y:S01]  /*5e00*/  LOP3.LUT R0, R0, 0x400, R3, 0xf8, !PT ;  /* 0x0000040000007812 */ /* 0x000fe200078ef803 */
[----:B------:R-:W3:Y:S01]  /*5e10*/  LDCU.64 UR46, c[0x0][0x348] ;  /* 0x00006900ff2e77ac */ /* 0x000ee20008000a00 */
[----:B------:R-:W-:-:S02]  /*5e20*/  LOP3.LUT R5, R6, 0x400000, R5, 0xf8, !PT ;  /* 0x0040000006057812 */ /* 0x000fc400078ef805 */
[----:B------:R-:W-:Y:S01]  /*5e30*/  LOP3.LUT P0, RZ, R141, 0x80, RZ, 0xc0, !PT ;  /* 0x000000808dff7812 */ /* 0x000fe2000780c0ff */
[----:B------:R-:W-:Y:S01]  /*5e40*/  UIADD3 UR40, UPT, UPT, UR41, 0x300, URZ ;  /* 0x0000030029287890 */ /* 0x000fe2000fffe0ff */
[----:B------:R-:W4:Y:S01]  /*5e50*/  LDS R69, [UR41+0x280] ;  /* 0x00028029ff457984 */ /* 0x000f220008000800 */
[----:B------:R-:W-:Y:S01]  /*5e60*/  LOP3.LUT R140, R0, R2, RZ, 0xfc, !PT ;  /* 0x00000002008c7212 */ /* 0x000fe200078efcff */
[----:B------:R-:W-:Y:S01]  /*5e70*/  UIADD3 UR43, UPT, UPT, UR41, 0x2300, URZ ;  /* 0x00002300292b7890 */ /* 0x000fe2000fffe0ff */
[----:B------:R-:W-:Y:S01]  /*5e80*/  P2R R0, PR, RZ, 0x1 ;  /* 0x00000001ff007803 */ /* 0x000fe20000000000 */
[----:B------:R-:W-:Y:S01]  /*5e90*/  UMOV UR42, URZ ;  /* 0x000000ff002a7c82 */ /* 0x000fe20008000000 */
[----:B------:R-:W-:Y:S01]  /*5ea0*/  LOP3.LUT R142, R142, 0x60, RZ, 0xc0, !PT ;  /* 0x000000608e8e7812 */ /* 0x000fe200078ec0ff */
[----:B-1234-:R-:W-:-:S08]  /*5eb0*/  IMAD.IADD R69, R69, 0x1, R5 ;  /* 0x0000000145457824 */ /* 0x01efd000078e0205 */
.L_x_242:
[C---:B------:R-:W-:Y:S02]  /*5ec0*/  LEA R0, R127.reuse, UR41, 0x3 ;  /* 0x000000297f007c11 */ /* 0x040fe4000f8e18ff */
[----:B------:R-:W-:Y:S02]  /*5ed0*/  SHF.L.U32 R2, R138, 0x1f, RZ ;  /* 0x0000001f8a027819 */ /* 0x000fe400000006ff */
[----:B------:R-:W-:Y:S02]  /*5ee0*/  LEA R8, R127, UR41, 0x4 ;  /* 0x000000297f087c11 */ /* 0x000fe4000f8e20ff */
[----:B------:R-:W1:Y:S02]  /*5ef0*/  SYNCS.PHASECHK.TRANS64.TRYWAIT P0, [R0+URZ+0x1d0], R2 ;  /* 0x0001d002000075a7 */ /* 0x000e6400080011ff */
[----:B-1----:R-:W-:Y:S05]  /*5f00*/  @!P0 BRA `(.L_x_120) ;  /* 0x0000006000d88947 */ /* 0x002fea0003800000 */
.L_x_325:
        /* <DEDUP_REMOVED lines=11> */
[----:B--2---:R-:W-:-:S04]  /*5fc0*/  LOP3.LUT P3, RZ, R10, 0x1, RZ, 0xc0, !PT ;  /* 0x000000010aff7812 */ /* 0x004fc8000786c0ff */
[----:B------:R-:W-:-:S09]  /*5fd0*/  P2R R145, PR, RZ, 0x8 ;  /* 0x00000008ff917803 */ /* 0x000fd20000000000 */
[----:B------:R-:W-:Y:S02]  /*5fe0*/  @P3 MOV R134, R8 ;  /* 0x0000000800863202 */ /* 0x000fe40000000f00 */
[----:B------:R-:W-:Y:S01]  /*5ff0*/  @P3 LOP3.LUT R133, R9, 0xffff, RZ, 0xc0, !PT ;  /* 0x0000ffff09853812 */ /* 0x000fe200078ec0ff */
[----:B-1----:R-:W-:Y:S06]  /*6000*/  @!P0 BRA `(.L_x_121) ;  /* 0x0000000000b88947 */ /* 0x002fec0003800000 */
[----:B------:R-:W1:Y:S01]  /*6010*/  LDC.64 R4, c[0x0][0xb18] ;  /* 0x0002c600ff047b82 */ /* 0x000e620000000a00 */
[----:B------:R-:W-:-:S07]  /*6020*/  ISETP.NE.AND P0, PT, R65, 0x1, PT ;  /* 0x000000014100780c */ /* 0x000fce0003f05270 */
[----:B------:R-:W2:Y:S08]  /*6030*/  LDC.64 R6, c[0x0][0xb10] ;  /* 0x0002c400ff067b82 */ /* 0x000eb00000000a00 */
[----:B------:R-:W3:Y:S08]  /*6040*/  LDC R0, c[0x0][0xb20] ;  /* 0x0002c800ff007b82 */ /* 0x000ef00000000800 */
[----:B------:R-:W4:Y:S01]  /*6050*/  LDC R12, c[0x0][0xb0c] ;  /* 0x0002c300ff0c7b82 */ /* 0x000f220000000800 */
[----:B-1----:R-:W-:Y:S01]  /*6060*/  IMAD.HI.U32 R14, R128, R5, RZ ;  /* 0x00000005800e7227 */ /* 0x002fe200078e00ff */
[----:B------:R-:W-:-:S03]  /*6070*/  ISETP.NE.AND P1, PT, R4, 0x1, PT ;  /* 0x000000010400780c */ /* 0x000fc60003f25270 */
[----:B------:R-:W-:-:S03]  /*6080*/  IMAD.HI.U32 R5, R133, R5, RZ ;  /* 0x0000000585057227 */ /* 0x000fc600078e00ff */
[----:B------:R-:W1:Y:S01]  /*6090*/  LDC.64 R2, c[0x0][0xb28] ;  /* 0x0002ca00ff027b82 */ /* 0x000e620000000a00 */
[----:B--2---:R-:W-:-:S04]  /*60a0*/  IMAD.HI.U32 R15, R129, R6, RZ ;  /* 0x00000006810f7227 */ /* 0x004fc800078e00ff */
[----:B------:R-:W-:Y:S01]  /*60b0*/  IMAD.HI.U32 R16, R134, R6, RZ ;  /* 0x0000000686107227 */ /* 0x000fe200078e00ff */
[-C--:B------:R-:W-:Y:S02]  /*60c0*/  SHF.R.U32.HI R15, RZ, R7.reuse, R15 ;  /* 0x00000007ff0f7219 */ /* 0x080fe4000001160f */
[-C--:B---3--:R-:W-:Y:S02]  /*60d0*/  SHF.R.U32.HI R14, RZ, R0.reuse, R14 ;  /* 0x00000000ff0e7219 */ /* 0x088fe4000001160e */
[----:B------:R-:W-:Y:S02]  /*60e0*/  SHF.R.U32.HI R5, RZ, R0, R5 ;  /* 0x00000000ff057219 */ /* 0x000fe40000011605 */
[----:B------:R-:W-:Y:S02]  /*60f0*/  SEL R14, R128, R14, !P1 ;  /* 0x0000000e800e7207 */ /* 0x000fe40004800000 */
[----:B------:R-:W-:Y:S02]  /*6100*/  SHF.R.U32.HI R16, RZ, R7, R16 ;  /* 0x00000007ff107219 */ /* 0x000fe40000011610 */
[----:B----4-:R-:W-:-:S02]  /*6110*/  ISETP.NE.AND P2, PT, R12, 0x1, PT ;  /* 0x000000010c00780c */ /* 0x010fc40003f45270 */
[----:B------:R-:W-:Y:S02]  /*6120*/  SEL R5, R133, R5, !P1 ;  /* 0x0000000585057207 */ /* 0x000fe40004800000 */
[----:B------:R-:W-:Y:S02]  /*6130*/  SEL R15, R129, R15, !P2 ;  /* 0x0000000f810f7207 */ /* 0x000fe40005000000 */
[----:B------:R-:W-:Y:S01]  /*6140*/  SEL R16, R134, R16, !P2 ;  /* 0x0000001086107207 */ /* 0x000fe20005000000 */
[----:B-1----:R-:W-:-:S04]  /*6150*/  IMAD.HI.U32 R13, R14, R2, RZ ;  /* 0x000000020e0d7227 */ /* 0x002fc800078e00ff */
        /* <DEDUP_REMOVED lines=25> */
.L_x_121:
[----:B------:R-:W1:Y:S02]  /*62f0*/  LDCU UR4, c[0x0][0xb30] ;  /* 0x00016600ff0477ac */ /* 0x000e640008000800 */
[----:B-1----:R-:W-:-:S09]  /*6300*/  UISETP.NE.AND UP0, UPT, UR4, 0x1, UPT ;  /* 0x000000010400788c */ /* 0x002fd2000bf05270 */
        /* <DEDUP_REMOVED lines=17> */
.L_x_122:
[----:B------:R-:W-:Y:S01]  /*6420*/  ULOP3.LUT UP0, URZ, UR40, 0x90, URZ, 0xc0, !UPT ;  /* 0x0000009028ff7892 */ /* 0x000fe2000f80c0ff */
[----:B------:R-:W-:Y:S02]  /*6430*/  IADD3 R127, PT, PT, R127, 0x1, RZ ;  /* 0x000000017f7f7810 */ /* 0x000fe40007ffe0ff */
[----:B------:R-:W-:-:S06]  /*6440*/  @P3 SHF.R.U32.HI R135, RZ, 0x10, R9 ;  /* 0x00000010ff873819 */ /* 0x000fcc0000011609 */
[----:B------:R-:W-:Y:S05]  /*6450*/  BRA.U !UP0, `(.L_x_123) ;  /* 0x0000000108407547 */ /* 0x000fea000b800000 */
[----:B------:R-:W-:Y:S01]  /*6460*/  MOV R2, 0x0 ;  /* 0x0000000000027802 */ /* 0x000fe20000000f00 */
[----:B------:R-:W1:Y:S01]  /*6470*/  LDCU.64 UR8, c[0x4][0x80] ;  /* 0x01001000ff0877ac */ /* 0x000e620008000a00 */
[----:B------:R-:W-:Y:S02]  /*6480*/  HFMA2 R12, -RZ, RZ, 0, 5.9604644775390625e-08 ;  /* 0x00000001ff0c7431 */ /* 0x000fe400000001ff */
[----:B------:R-:W-:Y:S01]  /*6490*/  IMAD.MOV.U32 R8, RZ, RZ, 0x70 ;  /* 0x00000070ff087424 */ /* 0x000fe200078e00ff */
[----:B------:R-:W2:Y:S01]  /*64a0*/  LDCU.64 UR6, c[0x4][0x88] ;  /* 0x01001100ff0677ac */ /* 0x000ea20008000a00 */
[----:B------:R-:W3:Y:S01]  /*64b0*/  LDC.64 R2, c[0x4][R2] ;  /* 0x0100000002027b82 */ /* 0x000ee20000000a00 */
[----:B------:R-:W-:Y:S01]  /*64c0*/  IMAD.MOV.U32 R13, RZ, RZ, RZ ;  /* 0x000000ffff0d7224 */ /* 0x000fe200078e00ff */
[----:B------:R-:W4:Y:S01]  /*64d0*/  LDCU.64 UR4, c[0x4][0x8] ;  /* 0x01000100ff0477ac */ /* 0x000f220008000a00 */
[----:B-1----:R-:W-:Y:S01]  /*64e0*/  IMAD.U32 R4, RZ, RZ, UR8 ;  /* 0x00000008ff047e24 */ /* 0x002fe2000f8e00ff */
[----:B------:R-:W-:Y:S01]  /*64f0*/  MOV R5, UR9 ;  /* 0x0000000900057c02 */ /* 0x000fe20008000f00 */
[----:B--2---:R-:W-:Y:S01]  /*6500*/  IMAD.U32 R6, RZ, RZ, UR6 ;  /* 0x00000006ff067e24 */ /* 0x004fe2000f8e00ff */
[----:B------:R-:W-:Y:S01]  /*6510*/  MOV R7, UR7 ;  /* 0x0000000700077c02 */ /* 0x000fe20008000f00 */
[----:B----4-:R-:W-:Y:S01]  /*6520*/  IMAD.U32 R10, RZ, RZ, UR4 ;  /* 0x00000004ff0a7e24 */ /* 0x010fe2000f8e00ff */
[----:B------:R-:W-:-:S02]  /*6530*/  MOV R11, UR5 ;  /* 0x00000005000b7c02 */ /* 0x000fc40008000f00 */
[----:B------:R-:W-:-:S07]  /*6540*/  LEPC R20, `(.L_x_123) ;  /* 0x000000001014794e */ /* 0x000fce0000000000 */
[----:B---3-5:R-:W-:Y:S05]  /*6550*/  CALL.ABS.NOINC R2 ;  /* 0x0000000002007343 */ /* 0x028fea0003c00000 */
.L_x_123:
[----:B------:R-:W-:-:S09]  /*6560*/  ULOP3.LUT UP0, URZ, UR43, 0x90, URZ, 0xc0, !UPT ;  /* 0x000000902bff7892 */ /* 0x000fd2000f80c0ff */
        /* <DEDUP_REMOVED lines=17> */
.L_x_124:
[----:B------:R-:W1:Y:S02]  /*6680*/  LDC.64 R2, c[0x0][0x890] ;  /* 0x00022400ff027b82 */ /* 0x000e640000000a00 */
[----:B-1----:R-:W-:-:S04]  /*6690*/  ISETP.NE.U32.AND P2, PT, R2, RZ, PT ;  /* 0x000000ff0200720c */ /* 0x002fc80003f45070 */
[----:B------:R-:W-:-:S13]  /*66a0*/  ISETP.NE.AND.EX P2, PT, R3, RZ, PT, P2 ;  /* 0x000000ff0300720c */ /* 0x000fda0003f45320 */
[----:B------:R-:W-:Y:S05]  /*66b0*/  @!P2 BRA `(.L_x_125) ;  /* 0x000000000034a947 */ /* 0x000fea0003800000 */
[----:B------:R-:W1:Y:S02]  /*66c0*/  LDCU.64 UR4, c[0x0][0x888] ;  /* 0x00011100ff0477ac */ /* 0x000e640008000a00 */
[----:B-1----:R-:W-:-:S04]  /*66d0*/  UISETP.NE.U32.AND UP0, UPT, UR4, URZ, UPT ;  /* 0x000000ff0400728c */ /* 0x002fc8000bf05070 */
[----:B------:R-:W-:-:S09]  /*66e0*/  UISETP.NE.AND.EX UP0, UPT, UR5, URZ, UPT, UP0 ;  /* 0x000000ff0500728c */ /* 0x000fd2000bf05300 */
[----:B------:R-:W-:Y:S05]  /*66f0*/  BRA.U !UP0, `(.L_x_126) ;  /* 0x0000000108187547 */ /* 0x000fea000b800000 */
[----:B------:R-:W1:Y:S01]  /*6700*/  LDC.64 R4, c[0x0][0x888] ;  /* 0x00022200ff047b82 */ /* 0x000e620000000a00 */
[----:B------:R-:W-:-:S04]  /*6710*/  IMAD R0, R2, UR36, RZ ;  /* 0x0000002402007c24 */ /* 0x000fc8000f8e02ff */
[----:B-1----:R-:W-:-:S05]  /*6720*/  IMAD.WIDE R4, R0, 0x4, R4 ;  /* 0x0000000400047825 */ /* 0x002fca00078e0204 */
[----:B-----5:R1:W5:Y:S01]  /*6730*/  LDG.E R90, desc[UR38][R4.64] ;  /* 0x00000026045a7981 */ /* 0x020362000c1e1900 */
[----:B------:R-:W-:Y:S01]  /*6740*/  MOV R124, 0x1 ;  /* 0x00000001007c7802 */ /* 0x000fe20000000f00 */
[----:B------:R-:W-:Y:S06]  /*6750*/  BRA `(.L_x_125) ;  /* 0x00000000000c7947 */ /* 0x000fec0003800000 */
.L_x_126:
[----:B------:R-:W1:Y:S01]  /*6760*/  LDCU UR4, c[0x0][0x880] ;  /* 0x00011000ff0477ac */ /* 0x000e620008000800 */
[----:B------:R-:W-:Y:S01]  /*6770*/  HFMA2 R124, -RZ, RZ, 0, 5.9604644775390625e-08 ;  /* 0x00000001ff7c7431 */ /* 0x000fe200000001ff */
[----:B-1---5:R-:W-:Y:S02]  /*6780*/  MOV R90, UR4 ;  /* 0x00000004005a7c02 */ /* 0x022fe40008000f00 */
.L_x_125:
[----:B-1----:R-:W1:Y:S02]  /*6790*/  LDC.64 R4, c[0x0][0x8b0] ;  /* 0x00022c00ff047b82 */ /* 0x002e640000000a00 */
        /* <DEDUP_REMOVED lines=11> */
[----:B------:R-:W-:Y:S05]  /*6850*/  BRA `(.L_x_127) ;  /* 0x0000000000087947 */ /* 0x000fea0003800000 */
.L_x_128:
[----:B------:R-:W1:Y:S02]  /*6860*/  LDCU UR4, c[0x0][0x8a0] ;  /* 0x00011400ff0477ac */ /* 0x000e640008000800 */
[----:B-1---5:R-:W-:Y:S02]  /*6870*/  MOV R70, UR4 ;  /* 0x0000000400467c02 */ /* 0x022fe40008000f00 */
.L_x_127:
[----:B------:R-:W-:Y:S01]  /*6880*/  UISETP.NE.AND UP0, UPT, UR44, URZ, UPT ;  /* 0x000000ff2c00728c */ /* 0x000fe2000bf05270 */
[----:B------:R-:W-:-:S04]  /*6890*/  PLOP3.LUT P0, PT, PT, PT, PT, 0x8, 0x80 ;  /* 0x000000000080781c */ /* 0x000fc80003f0e170 */
[----:B------:R-:W-:-:S04]  /*68a0*/  P2R R149, PR, RZ, 0x1 ;  /* 0x00000001ff957803 */ /* 0x000fc80000000000 */
[----:B------:R-:W-:Y:S05]  /*68b0*/  BRA.U !UP0, `(.L_x_129) ;  /* 0x00000001083c7547 */ /* 0x000fea000b800000 */
[----:B------:R-:W-:-:S04]  /*68c0*/  ISETP.NE.U32.AND P0, PT, R2, RZ, PT ;  /* 0x000000ff0200720c */ /* 0x000fc80003f05070 */
[----:B------:R-:W-:-:S13]  /*68d0*/  ISETP.NE.AND.EX P0, PT, R3, RZ, PT, P0 ;  /* 0x000000ff0300720c */ /* 0x000fda0003f05300 */
[----:B-----5:R-:W-:-:S04]  /*68e0*/  @!P0 FSETP.EQ.AND P1, PT, R90, RZ, PT ;  /* 0x000000ff5a00820b */ /* 0x020fc80003f22000 */
[----:B------:R-:W-:Y:S01]  /*68f0*/  P2R R149, PR, RZ, 0x2 ;  /* 0x00000002ff957803 */ /* 0x000fe20000000000 */
[----:B------:R-:W-:Y:S08]  /*6900*/  @!P0 BRA `(.L_x_129) ;  /* 0x0000000000288947 */ /* 0x000ff00003800000 */
[----:B------:R-:W2:Y:S01]  /*6910*/  LDCU.64 UR4, c[0x0][0x888] ;  /* 0x00011100ff0477ac */ /* 0x000ea20008000a00 */
[----:B------:R-:W-:Y:S02]  /*6920*/  LOP3.LUT P1, RZ, R124, 0xff, RZ, 0xc0, !PT ;  /* 0x000000ff7cff7812 */ /* 0x000fe4000782c0ff */
[----:B------:R-:W-:-:S04]  /*6930*/  FSETP.NEU.AND P0, PT, R90, RZ, PT ;  /* 0x000000ff5a00720b */ /* 0x000fc80003f0d000 */
[----:B------:R-:W-:Y:S02]  /*6940*/  SEL R0, RZ, 0xffffffff, P0 ;  /* 0xffffffffff007807 */ /* 0x000fe40000000000 */
[----:B--2---:R-:W-:-:S04]  /*6950*/  ISETP.NE.U32.AND P3, PT, RZ, UR4, PT ;  /* 0x00000004ff007c0c */ /* 0x004fc8000bf65070 */
[----:B------:R-:W-:-:S04]  /*6960*/  ISETP.NE.AND.EX P3, PT, RZ, UR5, PT, P3 ;  /* 0x00000005ff007c0c */ /* 0x000fc8000bf65330 */
[----:B------:R-:W-:-:S04]  /*6970*/  @!P1 SEL R0, RZ, 0xffffffff, P3 ;  /* 0xffffffffff009807 */ /* 0x000fc80001800000 */
[----:B------:R-:W-:-:S04]  /*6980*/  LOP3.LUT R0, R0, 0x1, RZ, 0xc0, !PT ;  /* 0x0000000100007812 */ /* 0x000fc800078ec0ff */
[----:B------:R-:W-:-:S04]  /*6990*/  ISETP.EQ.U32.AND P0, PT, R0, 0x1, PT ;  /* 0x000000010000780c */ /* 0x000fc80003f02070 */
[----:B------:R-:W-:-:S09]  /*69a0*/  P2R R149, PR, RZ, 0x1 ;  /* 0x00000001ff957803 */ /* 0x000fd20000000000 */
.L_x_129:
[----:B------:R-:W-:Y:S01]  /*69b0*/  ISETP.NE.AND P3, PT, R149, RZ, PT ;  /* 0x000000ff9500720c */ /* 0x000fe20003f65270 */
[----:B------:R-:W2:Y:S01]  /*69c0*/  LDCU.64 UR4, c[0x0][0x888] ;  /* 0x00011100ff0477ac */ /* 0x000ea20008000a00 */
[----:B------:R-:W-:Y:S01]  /*69d0*/  IMAD.MOV.U32 R132, RZ, RZ, 0x1 ;  /* 0x00000001ff847424 */ /* 0x000fe200078e00ff */
[----:B------:R-:W-:Y:S01]  /*69e0*/  CS2R R122, SRZ ;  /* 0x00000000007a7805 */ /* 0x000fe2000001ff00 */
[----:B------:R-:W-:Y:S01]  /*69f0*/  IMAD.SHL.U32 R126, R23, 0x40, RZ ;  /* 0x00000040177e7824 */ /* 0x000fe200078e00ff */
[----:B------:R-:W-:Y:S01]  /*6a00*/  CS2R R120, SRZ ;  /* 0x0000000000787805 */ /* 0x000fe2000001ff00 */
[----:B------:R-:W-:Y:S01]  /*6a10*/  IMAD.SHL.U32 R125, R22, 0x80, RZ ;  /* 0x00000080167d7824 */ /* 0x000fe200078e00ff */
[----:B------:R-:W-:Y:S01]  /*6a20*/  CS2R R118, SRZ ;  /* 0x0000000000767805 */ /* 0x000fe2000001ff00 */
[----:B------:R-:W-:Y:S01]  /*6a30*/  IMAD R66, R68, 0x40, R69 ;  /* 0x0000004044427824 */ /* 0x000fe200078e0245 */
[----:B------:R-:W-:Y:S01]  /*6a40*/  CS2R R116, SRZ ;  /* 0x0000000000747805 */ /* 0x000fe2000001ff00 */
[----:B------:R-:W-:-:S02]  /*6a50*/  IMAD.MOV.U32 R67, RZ, RZ, RZ ;  /* 0x000000ffff437224 */ /* 0x000fc400078e00ff */
[----:B------:R-:W-:Y:S01]  /*6a60*/  IMAD.MOV.U32 R131, RZ, RZ, R136 ;  /* 0x000000ffff837224 */ /* 0x000fe200078e0088 */
[----:B------:R-:W-:Y:S01]  /*6a70*/  @!P3 LEA R2, R137, UR41, 0x3 ;  /* 0x000000298902bc11 */ /* 0x000fe2000f8e18ff */
[----:B------:R-:W-:Y:S01]  /*6a80*/  IMAD.MOV.U32 R130, RZ, RZ, R137 ;  /* 0x000000ffff827224 */ /* 0x000fe200078e0089 */
[----:B------:R-:W-:-:S04]  /*6a90*/  @!P3 SHF.L.U32 R0, R136, 0x1f, RZ ;  /* 0x0000001f8800b819 */ /* 0x000fc800000006ff */
[----:B------:R3:W4:Y:S01]  /*6aa0*/  @!P3 SYNCS.PHASECHK.TRANS64.TRYWAIT P1, [R2+URZ+0x1a0], R0 ;  /* 0x0001a0000200b5a7 */ /* 0x00072200080211ff */
[----:B--2---:R-:W-:-:S04]  /*6ab0*/  ISETP.NE.U32.AND P0, PT, RZ, UR4, PT ;  /* 0x00000004ff007c0c */ /* 0x004fc8000bf05070 */
[----:B------:R-:W-:Y:S02]  /*6ac0*/  ISETP.NE.AND.EX P0, PT, RZ, UR5, PT, P0 ;  /* 0x00000005ff007c0c */ /* 0x000fe4000bf05300 */
[----:B---3--:R-:W-:Y:S02]  /*6ad0*/  LEA R2, R68, UR41, 0x3 ;  /* 0x0000002944027c11 */ /* 0x008fe4000f8e18ff */
[----:B------:R-:W-:-:S04]  /*6ae0*/  SHF.L.U32 R0, R139, 0x1f, RZ ;  /* 0x0000001f8b007819 */ /* 0x000fc800000006ff */
[----:B------:R2:W3:Y:S02]  /*6af0*/  SYNCS.PHASECHK.TRANS64.TRYWAIT P4, [R2+URZ+0x1f0], R0 ;  /* 0x0001f000020075a7 */ /* 0x0004e400080811ff */
[----:B--2---:R-:W-:Y:S02]  /*6b00*/  SEL R2, RZ, 0xffffffff, P0 ;  /* 0xffffffffff027807 */ /* 0x004fe40000000000 */
[----:B-----5:R-:W-:-:S04]  /*6b10*/  FSETP.NEU.AND P0, PT, R90, RZ, PT ;  /* 0x000000ff5a00720b */ /* 0x020fc80003f0d000 */
[----:B------:R-:W-:Y:S02]  /*6b20*/  SEL R0, RZ, 0xffffffff, P0 ;  /* 0xffffffffff007807 */ /* 0x000fe40000000000 */
[----:B------:R-:W-:-:S04]  /*6b30*/  LOP3.LUT P0, RZ, R124, 0xff, RZ, 0xc0, !PT ;  /* 0x000000ff7cff7812 */ /* 0x000fc8000780c0ff */
[----:B------:R-:W-:-:S04]  /*6b40*/  @P2 SEL R0, R2, R0, !P0 ;  /* 0x0000000002002207 */ /* 0x000fc80004000000 */
[----:B------:R-:W-:-:S04]  /*6b50*/  LOP3.LUT R0, R0, 0x1, RZ, 0xc0, !PT ;  /* 0x0000000100007812 */ /* 0x000fc800078ec0ff */
[----:B------:R-:W-:-:S04]  /*6b60*/  ISETP.NE.U32.AND P0, PT, R0, 0x1, PT ;  /* 0x000000010000780c */ /* 0x000fc80003f05070 */
[----:B------:R-:W-:Y:S02]  /*6b70*/  P2R R144, PR, RZ, 0x1 ;  /* 0x00000001ff907803 */ /* 0x000fe40000000000 */
[----:B------:R-:W-:Y:S02]  /*6b80*/  PLOP3.LUT P0, PT, PT, PT, PT, 0x80, 0x8 ;  /* 0x000000000008781c */ /* 0x000fe40003f0f070 */
[----:B----4-:R-:W-:Y:S02]  /*6b90*/  @!P3 SEL R132, RZ, 0x1, !P1 ;  /* 0x00000001ff84b807 */ /* 0x010fe40004800000 */
[----:B------:R-:W-:-:S04]  /*6ba0*/  PLOP3.LUT P1, PT, PT, PT, PT, 0x8, 0x80 ;  /* 0x000000000080781c */ /* 0x000fc80003f2e170 */
[----:B------:R-:W-:Y:S02]  /*6bb0*/  P2R R147, PR, RZ, 0x2 ;  /* 0x00000002ff937803 */ /* 0x000fe40000000000 */
[----:B---3--:R-:W-:-:S07]  /*6bc0*/  P2R R148, PR, RZ, 0x10 ;  /* 0x00000010ff947803 */ /* 0x008fce0000000000 */
.L_x_241:
[----:B------:R-:W-:Y:S01]  /*6bd0*/  ISETP.NE.AND P1, PT, R149, RZ, PT ;  /* 0x000000ff9500720c */ /* 0x000fe20003f25270 */
[----:B------:R-:W-:Y:S05]  /*6be0*/  YIELD ;  /* 0x0000000000007946 */ /* 0x000fea0003800000 */
[----:B------:R-:W-:Y:S01]  /*6bf0*/  P2R R146, PR, RZ, 0x1 ;  /* 0x00000001ff927803 */ /* 0x000fe20000000000 */
[----:B------:R-:W-:Y:S06]  /*6c00*/  BSSY B1, `(.L_x_130) ;  /* 0x000002c000017945 */ /* 0x000fec0003800000 */
[----:B------:R-:W-:Y:S05]  /*6c10*/  @P1 BRA `(.L_x_131) ;  /* 0x0000000000a81947 */ /* 0x000fea0003800000 */
[----:B------:R-:W-:Y:S01]  /*6c20*/  ISETP.NE.AND P1, PT, R144, RZ, PT ;  /* 0x000000ff9000720c */ /* 0x000fe20003f25270 */
[C---:B------:R-:W-:Y:S01]  /*6c30*/  VIADD R0, R130.reuse, 0x1 ;  /* 0x0000000182007836 */ /* 0x040fe20000000000 */
[----:B------:R-:W-:Y:S01]  /*6c40*/  LOP3.LUT P2, RZ, R141, 0x80, RZ, 0xc0, !PT ;  /* 0x000000808dff7812 */ /* 0x000fe2000784c0ff */
[----:B------:R-:W-:Y:S01]  /*6c50*/  BSSY B0, `(.L_x_132) ;  /* 0x0000014000007945 */ /* 0x000fe20003800000 */
[----:B------:R-:W-:Y:S02]  /*6c60*/  LEA R3, R130, UR41, 0x3 ;  /* 0x0000002982037c11 */ /* 0x000fe4000f8e18ff */
[C---:B------:R-:W-:Y:S04]  /*6c70*/  ISETP.NE.AND P0, PT, R0.reuse, 0x2, PT ;  /* 0x000000020000780c */ /* 0x040fe80003f05270 */
[----:B------:R-:W-:Y:S02]  /*6c80*/  SEL R130, R0, RZ, P0 ;  /* 0x000000ff00827207 */ /* 0x000fe40000000000 */
[----:B------:R-:W-:Y:S01]  /*6c90*/  SEL R2, RZ, 0x1, P0 ;  /* 0x00000001ff027807 */ /* 0x000fe20000000000 */
[----:B-1----:R-:W-:Y:S01]  /*6ca0*/  @P1 IMAD R5, R137, 0x1000, R140 ;  /* 0x0000100089051824 */ /* 0x002fe200078e028c */
[----:B------:R-:W-:Y:S02]  /*6cb0*/  PLOP3.LUT P0, PT, PT, PT, PT, 0x8, 0x80 ;  /* 0x000000000080781c */ /* 0x000fe40003f0e170 */
[----:B------:R-:W-:Y:S01]  /*6cc0*/  @P1 PLOP3.LUT P0, PT, P2, PT, PT, 0x80, 0x8 ;  /* 0x000000000008181c */ /* 0x000fe2000170f070 */
[----:B------:R-:W-:Y:S04]  /*6cd0*/  @P1 VIADD R4, R5, UR41 ;  /* 0x0000002905041c36 */ /* 0x000fe80008000000 */
[C---:B------:R-:W-:Y:S02]  /*6ce0*/  @P1 VIADD R0, R4.reuse, 0x300 ;  /* 0x0000030004001836 */ /* 0x040fe40000000000 */
[----:B------:R-:W-:Y:S06]  /*6cf0*/  @P1 VIADD R4, R4, 0x310 ;  /* 0x0000031004041836 */ /* 0x000fec0000000000 */
[----:B------:R-:W-:Y:S01]  /*6d00*/  @P0 VIADD R4, R0, 0xfffffff0 ;  /* 0xfffffff000040836 */ /* 0x000fe20000000000 */
[----:B------:R-:W-:Y:S01]  /*6d10*/  ISETP.NE.AND P0, PT, R132, RZ, PT ;  /* 0x000000ff8400720c */ /* 0x000fe20003f05270 */
[----:B------:R-:W-:Y:S11]  /*6d20*/  VIADD R0, R137, 0x1 ;  /* 0x0000000189007836 */ /* 0x000ff60000000000 */
[----:B------:R-:W-:Y:S01]  /*6d30*/  @!UPT UIADD3 URZ, UPT, UPT, URZ, URZ, URZ ;  /* 0x000000fffffff290 */ /* 0x000fe2000fffe0ff */
[----:B------:R-:W-:Y:S05]  /*6d40*/  @P0 BRA `(.L_x_133) ;  /* 0x0000000000100947 */ /* 0x000fea0003800000 */
[----:B------:R-:W-:Y:S02]  /*6d50*/  LEA R7, R137, UR41, 0x3 ;  /* 0x0000002989077c11 */ /* 0x000fe4000f8e18ff */
[----:B------:R-:W-:Y:S04]  /*6d60*/  SHF.L.U32 R6, R136, 0x1f, RZ ;  /* 0x0000001f88067819 */ /* 0x000fe800000006ff */
[----:B------:R-:W1:Y:S02]  /*6d70*/  SYNCS.PHASECHK.TRANS64.TRYWAIT P0, [R7+URZ+0x1a0], R6 ;  /* 0x0001a006070075a7 */ /* 0x000e6400080011ff */
[----:B-1----:R-:W-:Y:S05]  /*6d80*/  @!P0 BRA `(.L_x_134) ;  /* 0x00000054004c8947 */ /* 0x002fea0003800000 */
.L_x_133:
[----:B------:R-:W-:Y:S05]  /*6d90*/  BSYNC B0 ;  /* 0x0000000000007941 */ /* 0x000fea0003800000 */
.L_x_132:
[----:B------:R-:W-:Y:S01]  /*6da0*/  ISETP.NE.AND P1, PT, R144, RZ, PT ;  /* 0x000000ff9000720c */ /* 0x000fe20003f25270 */
[----:B------:R-:W-:Y:S01]  /*6db0*/  VIADD R3, R3, 0x1b0 ;  /* 0x000001b003037836 */ /* 0x000fe20000000000 */
[C---:B------:R-:W-:Y:S02]  /*6dc0*/  ISETP.NE.AND P0, PT, R0.reuse, 0x2, PT ;  /* 0x000000020000780c */ /* 0x040fe40003f05270 */
[----:B------:R-:W-:Y:S02]  /*6dd0*/  LOP3.LUT R131, R131, R2, RZ, 0x3c, !PT ;  /* 0x0000000283837212 */ /* 0x000fe400078e3cff */
[----:B------:R-:W-:Y:S01]  /*6de0*/  SEL R137, R0, RZ, P0 ;  /* 0x000000ff00897207 */ /* 0x000fe20000000000 */
[----:B------:R-:W-:Y:S01]  /*6df0*/  IMAD.U32 R0, RZ, RZ, UR37 ;  /* 0x00000025ff007e24 */ /* 0x000fe2000f8e00ff */
[----:B-1----:R-:W-:Y:S04]  /*6e00*/  SEL R6, RZ, 0x1, P0 ;  /* 0x00000001ff067807 */ /* 0x002fe80000000000 */
[----:B------:R-:W-:Y:S01]  /*6e10*/  PRMT R0, R0, 0x654, R3 ;  /* 0x0000065400007816 */ /* 0x000fe20000000003 */
[----:B------:R2:W3:Y:S01]  /*6e20*/  @P1 LDS.128 R116, [R5+UR41+0x300] ;  /* 0x0003002905741984 */ /* 0x0004e20008000c00 */
[----:B------:R-:W-:Y:S03]  /*6e30*/  LOP3.LUT R136, R136, R6, RZ, 0x3c, !PT ;  /* 0x0000000688887212 */ /* 0x000fe600078e3cff */
[----:B------:R2:W4:Y:S01]  /*6e40*/  @P1 LDS.128 R120, [R4] ;  /* 0x0000000004781984 */ /* 0x0005220000000c00 */
[----:B------:R-:W-:Y:S01]  /*6e50*/  @!PT LDS RZ, [RZ] ;  /* 0x00000000fffff984 */ /* 0x000fe20000000800 */
[----:B------:R-:W-:Y:S01]  /*6e60*/  @!PT LDS RZ, [RZ] ;  /* 0x00000000fffff984 */ /* 0x000fe20000000800 */
[----:B------:R-:W-:Y:S01]  /*6e70*/  @!PT LDS RZ, [RZ] ;  /* 0x00000000fffff984 */ /* 0x000fe20000000800 */
[----:B------:R-:W-:Y:S01]  /*6e80*/  @!PT LDS RZ, [RZ] ;  /* 0x00000000fffff984 */ /* 0x000fe20000000800 */
[----:B------:R1:W-:Y:S06]  /*6e90*/  MEMBAR.ALL.CTA ;  /* 0x0000000000007992 */ /* 0x0003ec0000008000 */
[----:B-1----:R-:W1:Y:S02]  /*6ea0*/  FENCE.VIEW.ASYNC.S ;  /* 0x00000000000073c6 */ /* 0x002e640000000000 */
[----:B-1----:R2:W-:Y:S02]  /*6eb0*/  SYNCS.ARRIVE.TRANS64.RED.A1T0 RZ, [R0+URZ], RZ ;  /* 0x000000ff00ff79a7 */ /* 0x0025e400081004ff */
.L_x_131:
[----:B------:R-:W-:Y:S05]  /*6ec0*/  BSYNC B1 ;  /* 0x0000000000017941 */ /* 0x000fea0003800000 */
.L_x_130:
[----:B------:R-:W-:Y:S01]  /*6ed0*/  ISETP.NE.AND P1, PT, R148, RZ, PT ;  /* 0x000000ff9400720c */ /* 0x000fe20003f25270 */
[----:B------:R-:W-:Y:S01]  /*6ee0*/  IMAD.IADD R2, R66, 0x1, R67 ;  /* 0x0000000142027824 */ /* 0x000fe200078e0243 */
[----:B------:R-:W-:Y:S01]  /*6ef0*/  ISETP.NE.AND P0, PT, R147, RZ, PT ;  /* 0x000000ff9300720c */ /* 0x000fe20003f05270 */
[----:B------:R-:W-:Y:S01]  /*6f00*/  BSSY B0, `(.L_x_135) ;  /* 0x0000008000007945 */ /* 0x000fe20003800000 */
[----:B------:R-:W-:Y:S02]  /*6f10*/  LEA R89, R68, UR41, 0x3 ;  /* 0x0000002944597c11 */ /* 0x000fe4000f8e18ff */
[----:B------:R-:W-:Y:S02]  /*6f20*/  PLOP3.LUT P0, PT, P0, P1, PT, 0xf8, 0x8f ;  /* 0x00000000008f781c */ /* 0x000fe40000703f70 */
[----:B------:R-:W-:Y:S11]  /*6f30*/  SHF.R.U32.HI R3, RZ, 0x15, R2 ;  /* 0x00000015ff037819 */ /* 0x000ff60000011602 */
[----:B------:R-:W-:Y:S05]  /*6f40*/  @P0 BRA `(.L_x_136) ;  /* 0x00000000000c0947 */ /* 0x000fea0003800000 */
[----:B--2---:R-:W-:Y:S04]  /*6f50*/  SHF.L.U32 R0, R139, 0x1f, RZ ;  /* 0x0000001f8b007819 */ /* 0x004fe800000006ff */
[----:B------:R-:W2:Y:S02]  /*6f60*/  SYNCS.PHASECHK.TRANS64.TRYWAIT P0, [R89+URZ+0x1f0], R0 ;  /* 0x0001f000590075a7 */ /* 0x000ea400080011ff */
[----:B--2---:R-:W-:Y:S05]  /*6f70*/  @!P0 BRA `(.L_x_137) ;  /* 0x0000005000e48947 */ /* 0x004fea0003800000 */
.L_x_136:
[----:B------:R-:W-:Y:S05]  /*6f80*/  BSYNC B0 ;  /* 0x0000000000007941 */ /* 0x000fea0003800000 */
.L_x_135:
[----:B------:R-:W-:Y:S11]  /*6f90*/  LOP3.LUT P0, RZ, R3, 0x3, R143, 0x48, !PT ;  /* 0x0000000303ff7812 */ /* 0x000ff6000780488f */
[----:B------:R-:W-:Y:S02]  /*6fa0*/  @!UPT UIADD3 URZ, UPT, UPT, URZ, URZ, URZ ;  /* 0x000000fffffff290 */ /* 0x000fe4000fffe0ff */
[----:B------:R-:W-:Y:S05]  /*6fb0*/  @!P0 BRA `(.L_x_138) ;  /* 0x0000000000408947 */ /* 0x000fea0003800000 */
[----:B------:R-:W1:Y:S01]  /*6fc0*/  LDCU.64 UR8, c[0x4][0x70] ;  /* 0x01000e00ff0877ac */ /* 0x000e620008000a00 */
[----:B------:R-:W-:Y:S01]  /*6fd0*/  MOV R15, 0x0 ;  /* 0x00000000000f7802 */ /* 0x000fe20000000f00 */
[----:B------:R-:W-:Y:S02]  /*6fe0*/  HFMA2 R12, -RZ, RZ, 0, 5.9604644775390625e-08 ;  /* 0x00000001ff0c7431 */ /* 0x000fe400000001ff */
[----:B------:R-:W-:Y:S02]  /*6ff0*/  IMAD.MOV.U32 R8, RZ, RZ, 0x192 ;  /* 0x00000192ff087424 */ /* 0x000fe400078e00ff */
[----:B------:R-:W-:Y:S01]  /*7000*/  IMAD.MOV.U32 R13, RZ, RZ, RZ ;  /* 0x000000ffff0d7224 */ /* 0x000fe200078e00ff */
[----:B------:R-:W5:Y:S01]  /*7010*/  LDCU.64 UR6, c[0x4][0x78] ;  /* 0x01000f00ff0677ac */ /* 0x000f620008000a00 */
[----:B------:R-:W3:Y:S01]  /*7020*/  LDC.64 R14, c[0x4][R15] ;  /* 0x010000000f0e7b82 */ /* 0x000ee20000000a00 */
[----:B------:R-:W4:Y:S01]  /*7030*/  LDCU.64 UR4, c[0x4][0x10] ;  /* 0x01000200ff0477ac */ /* 0x000f220008000a00 */
[----:B-12---:R-:W-:Y:S01]  /*7040*/  MOV R5, UR9 ;  /* 0x0000000900057c02 */ /* 0x006fe20008000f00 */
[----:B------:R-:W-:Y:S01]  /*7050*/  IMAD.U32 R4, RZ, RZ, UR8 ;  /* 0x00000008ff047e24 */ /* 0x000fe2000f8e00ff */
[----:B-----5:R-:W-:Y:S01]  /*7060*/  MOV R7, UR7 ;  /* 0x0000000700077c02 */ /* 0x020fe20008000f00 */
[----:B------:R-:W-:Y:S01]  /*7070*/  IMAD.U32 R6, RZ, RZ, UR6 ;  /* 0x00000006ff067e24 */ /* 0x000fe2000f8e00ff */
[----:B----4-:R-:W-:Y:S01]  /*7080*/  MOV R11, UR5 ;  /* 0x00000005000b7c02 */ /* 0x010fe20008000f00 */
[----:B------:R-:W-:Y:S02]  /*7090*/  IMAD.U32 R10, RZ, RZ, UR4 ;  /* 0x00000004ff0a7e24 */ /* 0x000fe4000f8e00ff */
[----:B------:R-:W-:Y:S07]  /*70a0*/  LEPC R20, `(.L_x_138) ;  /* 0x000000001014794e */ /* 0x000fee0000000000 */
[----:B---3--:R-:W-:Y:S05]  /*70b0*/  CALL.ABS.NOINC R14 ;  /* 0x000000000e007343 */ /* 0x008fea0003c00000 */
.L_x_138:
[----:B------:R-:W-:Y:S01]  /*70c0*/  ISETP.NE.AND P6, PT, R147, RZ, PT ;  /* 0x000000ff9300720c */ /* 0x000fe20003fc5270 */
[----:B------:R-:W-:Y:S05]  /*70d0*/  WARPSYNC.ALL ;  /* 0x0000000000007948 */ /* 0x000fea0003800000 */
[----:B------:R-:W-:Y:S01]  /*70e0*/  R2UR UR4, R2 ;  /* 0x00000000020472ca */ /* 0x000fe200000e0000 */
[----:B------:R-:W-:Y:S01]  /*70f0*/  BSSY.RECONVERGENT B1, `(.L_x_139) ;  /* 0x000018b000017945 */ /* 0x000fe20003800200 */
[-C--:B-123--:R-:W-:Y:S02]  /*7100*/  F2FP.F16.E4M3.UNPACK_B R4, R116.reuse ;  /* 0x00000074ff04723e */ /* 0x08efe400020006ff */
[----:B------:R-:W-:Y:S02]  /*7110*/  F2FP.F16.E4M3.UNPACK_B R2, R117.H1 ;  /* 0x00000075ff02723e */ /* 0x000fe400030006ff */
[----:B------:R-:W-:Y:S01]  /*7120*/  F2FP.F16.E4M3.UNPACK_B R3, R116.H1 ;  /* 0x00000074ff03723e */ /* 0x000fe200030006ff */
[--C-:B------:R-:W-:Y:S01]  /*7130*/  HADD2.F32 R36, -RZ, R4.reuse.H0_H0 ;  /* 0x20000004ff247230 */ /* 0x100fe20000004100 */
[----:B------:R-:W-:Y:S01]  /*7140*/  @P6 IADD3 R0, PT, PT, R68, 0x1, RZ ;  /* 0x0000000144006810 */ /* 0x000fe20007ffe0ff */
[----:B------:R-:W-:Y:S01]  /*7150*/  HADD2.F32 R37, -RZ, R4.H1_H1 ;  /* 0x30000004ff257230 */ /* 0x000fe20000004100 */
[----:B------:R-:W-:Y:S01]  /*7160*/  MOV R85, 0x3bbb989d ;  /* 0x3bbb989d00557802 */ /* 0x000fe20000000f00 */
[--C-:B------:R-:W-:Y:S01]  /*7170*/  HADD2.F32 R42, -RZ, R2.reuse.H0_H0 ;  /* 0x20000002ff2a7230 */ /* 0x100fe20000004100 */
[C---:B------:R-:W-:Y:S01]  /*7180*/  @P6 ISETP.NE.AND P0, PT, R0.reuse, 0x4, PT ;  /* 0x000000040000680c */ /* 0x040fe20003f05270 */
[----:B------:R-:W1:Y:S01]  /*7190*/  LDTM.x32 R4, tmem[UR4] ;  /* 0x00000004000479ee */ /* 0x000e6200082c0000 */
[----:B------:R-:W-:Y:S01]  /*71a0*/  HADD2.F32 R43, -RZ, R2.H1_H1 ;  /* 0x30000002ff2b7230 */ /* 0x000fe20000004100 */
[----:B------:R-:W-:Y:S01]  /*71b0*/  F2FP.F16.E4M3.UNPACK_B R2, R119 ;  /* 0x00000077ff02723e */ /* 0x000fe200020006ff */
[--C-:B------:R-:W-:Y:S01]  /*71c0*/  HADD2.F32 R38, -RZ, R3.reuse.H0_H0 ;  /* 0x20000003ff267230 */ /* 0x100fe20000004100 */
[----:B------:R-:W-:Y:S01]  /*71d0*/  @P6 SEL R68, R0, RZ, P0 ;  /* 0x000000ff00446207 */ /* 0x000fe20000000000 */
[----:B------:R-:W-:Y:S01]  /*71e0*/  HADD2.F32 R39, -RZ, R3.H1_H1 ;  /* 0x30000003ff277230 */ /* 0x000fe20000004100 */
[----:B------:R-:W-:Y:S01]  /*71f0*/  F2FP.F16.E4M3.UNPACK_B R0, R117 ;  /* 0x00000075ff00723e */ /* 0x000fe200020006ff */
[--C-:B------:R-:W-:Y:S01]  /*7200*/  HADD2.F32 R49, -RZ, R2.reuse.H1_H1 ;  /* 0x30000002ff317230 */ /* 0x100fe20000004100 */
[----:B------:R-:W-:Y:S01]  /*7210*/  F2FP.F16.E4M3.UNPACK_B R3, R118.H1 ;  /* 0x00000076ff03723e */ /* 0x000fe200030006ff */
[----:B------:R-:W-:Y:S01]  /*7220*/  HADD2.F32 R48, -RZ, R2.H0_H0 ;  /* 0x20000002ff307230 */ /* 0x000fe20000004100 */
[----:B----4-:R-:W-:Y:S01]  /*7230*/  F2FP.F16.E4M3.UNPACK_B R2, R120 ;  /* 0x00000078ff02723e */ /* 0x010fe200020006ff */
[--C-:B------:R-:W-:Y:S01]  /*7240*/  HADD2.F32 R40, -RZ, R0.reuse.H0_H0 ;  /* 0x20000000ff287230 */ /* 0x100fe20000004100 */
[----:B------:R-:W-:Y:S01]  /*7250*/  @P6 NOP ;  /* 0x0000000000006918 */ /* 0x000fe20000000000 */
[----:B------:R-:W-:Y:S01]  /*7260*/  HADD2.F32 R41, -RZ, R0.H1_H1 ;  /* 0x30000000ff297230 */ /* 0x000fe20000004100 */
[----:B------:R-:W-:Y:S01]  /*7270*/  F2FP.F16.E4M3.UNPACK_B R0, R118 ;  /* 0x00000076ff00723e */ /* 0x000fe200020006ff */
[--C-:B------:R-:W-:Y:S01]  /*7280*/  HADD2.F32 R52, -RZ, R2.reuse.H0_H0 ;  /* 0x20000002ff347230 */ /* 0x100fe20000004100 */
[----:B------:R-:W-:Y:S01]  /*7290*/  @P6 SEL R112, RZ, 0x1, P0 ;  /* 0x00000001ff706807 */ /* 0x000fe20000000000 */
[----:B------:R-:W-:Y:S01]  /*72a0*/  HADD2.F32 R53, -RZ, R2.H1_H1 ;  /* 0x30000002ff357230 */ /* 0x000fe20000004100 */
[----:B------:R-:W-:Y:S01]  /*72b0*/  F2FP.F16.E4M3.UNPACK_B R2, R121.H1 ;  /* 0x00000079ff02723e */ /* 0x000fe200030006ff */
[--C-:B------:R-:W-:Y:S01]  /*72c0*/  HADD2.F32 R44, -RZ, R0.reuse.H0_H0 ;  /* 0x20000000ff2c7230 */ /* 0x100fe20000004100 */
[----:B------:R-:W-:Y:S01]  /*72d0*/  @P6 LOP3.LUT R139, R139, R112, RZ, 0x3c, !PT ;  /* 0x000000708b8b6212 */ /* 0x000fe200078e3cff */
[----:B------:R-:W-:Y:S01]  /*72e0*/  HADD2.F32 R45, -RZ, R0.H1_H1 ;  /* 0x30000000ff2d7230 */ /* 0x000fe20000004100 */
[----:B------:R-:W-:Y:S01]  /*72f0*/  F2FP.F16.E4M3.UNPACK_B R0, R119.H1 ;  /* 0x00000077ff00723e */ /* 0x000fe200030006ff */
[--C-:B------:R-:W-:Y:S02]  /*7300*/  HADD2.F32 R47, -RZ, R3.reuse.H1_H1 ;  /* 0x30000003ff2f7230 */ /* 0x100fe40000004100 */
[C---:B-1----:R-:W-:Y:S01]  /*7310*/  FMUL R7, R70.reuse, R7 ;  /* 0x0000000746077220 */ /* 0x042fe20000400000 */
[----:B------:R-:W-:Y:S01]  /*7320*/  HADD2.F32 R46, -RZ, R3.H0_H0 ;  /* 0x20000003ff2e7230 */ /* 0x000fe20000004100 */
[----:B------:R-:W-:Y:S01]  /*7330*/  F2FP.F16.E4M3.UNPACK_B R3, R120.H1 ;  /* 0x00000078ff03723e */ /* 0x000fe200030006ff */
[--C-:B------:R-:W-:Y:S02]  /*7340*/  HADD2.F32 R51, -RZ, R0.reuse.H1_H1 ;  /* 0x30000000ff337230 */ /* 0x100fe40000004100 */
[C---:B------:R-:W-:Y:S01]  /*7350*/  FMUL R11, R70.reuse, R11 ;  /* 0x0000000b460b7220 */ /* 0x040fe20000400000 */
[----:B------:R-:W-:Y:S01]  /*7360*/  HADD2.F32 R50, -RZ, R0.H0_H0 ;  /* 0x20000000ff327230 */ /* 0x000fe20000004100 */
[----:B------:R-:W-:Y:S01]  /*7370*/  F2FP.F16.E4M3.UNPACK_B R0, R121 ;  /* 0x00000079ff00723e */ /* 0x000fe200020006ff */
[--C-:B------:R-:W-:Y:S02]  /*7380*/  HADD2.F32 R58, -RZ, R2.reuse.H0_H0 ;  /* 0x20000002ff3a7230 */ /* 0x100fe40000004100 */
[C---:B------:R-:W-:Y:S01]  /*7390*/  FMUL R15, R70.reuse, R15 ;  /* 0x0000000f460f7220 */ /* 0x040fe20000400000 */
[----:B------:R-:W-:Y:S01]  /*73a0*/  HADD2.F32 R59, -RZ, R2.H1_H1 ;  /* 0x30000002ff3b7230 */ /* 0x000fe20000004100 */
[----:B------:R-:W-:Y:S01]  /*73b0*/  F2FP.F16.E4M3.UNPACK_B R2, R123 ;  /* 0x0000007bff02723e */ /* 0x000fe200020006ff */
[--C-:B------:R-:W-:Y:S02]  /*73c0*/  HADD2.F32 R56, -RZ, R0.reuse.H0_H0 ;  /* 0x20000000ff387230 */ /* 0x100fe40000004100 */
[C---:B------:R-:W-:Y:S01]  /*73d0*/  FMUL R19, R70.reuse, R19 ;  /* 0x0000001346137220 */ /* 0x040fe20000400000 */
[----:B------:R-:W-:Y:S01]  /*73e0*/  HADD2.F32 R57, -RZ, R0.H1_H1 ;  /* 0x30000000ff397230 */ /* 0x000fe20000004100 */
[-C--:B------:R-:W-:Y:S01]  /*73f0*/  F2FP.F16.E4M3.UNPACK_B R0, R122.reuse ;  /* 0x0000007aff00723e */ /* 0x080fe200020006ff */
[--C-:B------:R-:W-:Y:S02]  /*7400*/  HADD2.F32 R54, -RZ, R3.reuse.H0_H0 ;  /* 0x20000003ff367230 */ /* 0x100fe40000004100 */
[C---:B------:R-:W-:Y:S01]  /*7410*/  FMUL R23, R70.reuse, R23 ;  /* 0x0000001746177220 */ /* 0x040fe20000400000 */
[----:B------:R-:W-:Y:S01]  /*7420*/  HADD2.F32 R55, -RZ, R3.H1_H1 ;  /* 0x30000003ff377230 */ /* 0x000fe20000004100 */
[----:B------:R-:W-:Y:S01]  /*7430*/  F2FP.F16.E4M3.UNPACK_B R3, R122.H1 ;  /* 0x0000007aff03723e */ /* 0x000fe200030006ff */
[--C-:B------:R-:W-:Y:S02]  /*7440*/  HADD2.F32 R60, -RZ, R0.reuse.H0_H0 ;  /* 0x20000000ff3c7230 */ /* 0x100fe40000004100 */
[C---:B------:R-:W-:Y:S01]  /*7450*/  FMUL R27, R70.reuse, R27 ;  /* 0x0000001b461b7220 */ /* 0x040fe20000400000 */
[----:B------:R-:W-:Y:S01]  /*7460*/  HADD2.F32 R61, -RZ, R0.H1_H1 ;  /* 0x30000000ff3d7230 */ /* 0x000fe20000004100 */
[----:B------:R-:W-:Y:S01]  /*7470*/  F2FP.F16.E4M3.UNPACK_B R0, R123.H1 ;  /* 0x0000007bff00723e */ /* 0x000fe200030006ff */
[--C-:B------:R-:W-:Y:S02]  /*7480*/  HADD2.F32 R64, -RZ, R2.reuse.H0_H0 ;  /* 0x20000002ff407230 */ /* 0x100fe40000004100 */
[C---:B------:R-:W-:Y:S01]  /*7490*/  FMUL R31, R70.reuse, R31 ;  /* 0x0000001f461f7220 */ /* 0x040fe20000400000 */
[----:B------:R-:W-:Y:S02]  /*74a0*/  HADD2.F32 R71, -RZ, R2.H1_H1 ;  /* 0x30000002ff477230 */ /* 0x000fe40000004100 */
[C---:B------:R-:W-:Y:S01]  /*74b0*/  FMUL R2, R70.reuse, R5 ;  /* 0x0000000546027220 */ /* 0x040fe20000400000 */
[--C-:B------:R-:W-:Y:S02]  /*74c0*/  HADD2.F32 R72, -RZ, R0.reuse.H0_H0 ;  /* 0x20000000ff487230 */ /* 0x100fe40000004100 */
[C---:B------:R-:W-:Y:S01]  /*74d0*/  FMUL R5, R70.reuse, R9 ;  /* 0x0000000946057220 */ /* 0x040fe20000400000 */
[----:B------:R-:W-:Y:S02]  /*74e0*/  HADD2.F32 R73, -RZ, R0.H1_H1 ;  /* 0x30000000ff497230 */ /* 0x000fe40000004100 */
[C---:B------:R-:W-:Y:S01]  /*74f0*/  FMUL R0, R70.reuse, R4 ;  /* 0x0000000446007220 */ /* 0x040fe20000400000 */
[--C-:B------:R-:W-:Y:S02]  /*7500*/  HADD2.F32 R62, -RZ, R3.reuse.H0_H0 ;  /* 0x20000003ff3e7230 */ /* 0x100fe40000004100 */
[C---:B------:R-:W-:Y:S01]  /*7510*/  FMUL R4, R70.reuse, R8 ;  /* 0x0000000846047220 */ /* 0x040fe20000400000 */
[----:B------:R-:W-:Y:S02]  /*7520*/  HADD2.F32 R63, -RZ, R3.H1_H1 ;  /* 0x30000003ff3f7230 */ /* 0x000fe40000004100 */
[----:B------:R-:W-:Y:S01]  /*7530*/  FMUL R3, R70, R6 ;  /* 0x0000000646037220 */ /* 0x000fe20000400000 */
[C---:B------:R-:W-:Y:S01]  /*7540*/  FFMA R0, R90.reuse, R36, R0 ;  /* 0x000000245a007223 */ /* 0x040fe20000000000 */
[----:B------:R-:W-:Y:S01]  /*7550*/  FFMA R2, R90, R37, R2 ;  /* 0x000000255a027223 */ /* 0x000fe20000000002 */
[----:B------:R-:W-:Y:S01]  /*7560*/  FMUL R6, R70, R10 ;  /* 0x0000000a46067220 */ /* 0x000fe20000400000 */
[C---:B------:R-:W-:Y:S01]  /*7570*/  FFMA R3, R90.reuse, R38, R3 ;  /* 0x000000265a037223 */ /* 0x040fe20000000003 */
[----:B------:R-:W-:Y:S01]  /*7580*/  FFMA R7, R90, R39, R7 ;  /* 0x000000275a077223 */ /* 0x000fe20000000007 */
[----:B------:R-:W-:Y:S01]  /*7590*/  FMUL R8, R70, R12 ;  /* 0x0000000c46087220 */ /* 0x000fe20000400000 */
[----:B------:R-:W-:Y:S01]  /*75a0*/  FFMA R4, R90, R40, R4 ;  /* 0x000000285a047223 */ /* 0x000fe20000000004 */
[----:B------:R-:W-:Y:S01]  /*75b0*/  FMUL R9, R70, R13 ;  /* 0x0000000d46097220 */ /* 0x000fe20000400000 */
        /* <DEDUP_REMOVED lines=36> */
[----:B------:R-:W-:Y:S02]  /*7800*/  HFMA2 R54, -RZ, RZ, 3.7421875, 0 ;  /* 0x437c0000ff367431 */ /* 0x000fe400000001ff */
[----:B------:R-:W-:Y:S01]  /*7810*/  FMUL R30, R70, R34 ;  /* 0x00000022461e7220 */ /* 0x000fe20000400000 */
[----:B------:R-:W-:Y:S01]  /*7820*/  FFMA R26, R90, R62, R26 ;  /* 0x0000003e5a1a7223 */ /* 0x000fe2000000001a */
[----:B------:R-:W-:Y:S01]  /*7830*/  FMUL R35, R70, R35 ;  /* 0x0000002346237220 */ /* 0x000fe20000400000 */
[C---:B------:R-:W-:Y:S01]  /*7840*/  FFMA R31, R90.reuse, R63, R31 ;  /* 0x0000003f5a1f7223 */ /* 0x040fe2000000001f */
[C---:B------:R-:W-:Y:S01]  /*7850*/  FFMA R28, R90.reuse, R64, R28 ;  /* 0x000000405a1c7223 */ /* 0x040fe2000000001c */
[C---:B------:R-:W-:Y:S01]  /*7860*/  FFMA R29, R90.reuse, R71, R29 ;  /* 0x000000475a1d7223 */ /* 0x040fe2000000001d */
[C---:B------:R-:W-:Y:S01]  /*7870*/  FFMA R30, R90.reuse, R72, R30 ;  /* 0x000000485a1e7223 */ /* 0x040fe2000000001e */
[----:B------:R-:W-:Y:S01]  /*7880*/  FFMA R35, R90, R73, R35 ;  /* 0x000000495a237223 */ /* 0x000fe20000000023 */
[-C--:B------:R-:W-:Y:S04]  /*7890*/  FFMA.SAT R32, R0, -R85.reuse, 0.5 ;  /* 0x3f00000000207423 */ /* 0x080fe80000002855 */
[-C--:B------:R-:W-:Y:S04]  /*78a0*/  FFMA.RM R53, R32, R54.reuse, 12582913 ;  /* 0x4b40000120357423 */ /* 0x080fe80000004036 */
[----:B------:R-:W-:Y:S04]  /*78b0*/  FADD R32, R53, -12583039 ;  /* 0xcb40007f35207421 */ /* 0x000fe80000000000 */
[C---:B------:R-:W-:Y:S04]  /*78c0*/  FFMA R32, R0.reuse, -1.4426950216293334961, -R32 ;  /* 0xbfb8aa3b00207823 */ /* 0x040fe80000000820 */
[----:B------:R-:W-:Y:S01]  /*78d0*/  FFMA R32, R0, -1.925963033500011079e-08, R32 ;  /* 0xb2a5706000207823 */ /* 0x000fe20000000020 */
[CC--:B------:R-:W-:Y:S03]  /*78e0*/  FFMA.SAT R33, R2.reuse, -R85.reuse, 0.5 ;  /* 0x3f00000002217423 */ /* 0x0c0fe60000002855 */
[----:B------:R-:W1:Y:S01]  /*78f0*/  MUFU.EX2 R86, R32 ;  /* 0x0000002000567308 */ /* 0x000e620000000800 */
[-C--:B------:R-:W-:Y:S04]  /*7900*/  FFMA.RM R55, R33, R54.reuse, 12582913 ;  /* 0x4b40000121377423 */ /* 0x080fe80000004036 */
[----:B------:R-:W-:Y:S04]  /*7910*/  FADD R33, R55, -12583039 ;  /* 0xcb40007f37217421 */ /* 0x000fe80000000000 */
[C---:B------:R-:W-:Y:S04]  /*7920*/  FFMA R33, R2.reuse, -1.4426950216293334961, -R33 ;  /* 0xbfb8aa3b02217823 */ /* 0x040fe80000000821 */
[----:B------:R-:W-:Y:S01]  /*7930*/  FFMA R33, R2, -1.925963033500011079e-08, R33 ;  /* 0xb2a5706002217823 */ /* 0x000fe20000000021 */
[CC--:B------:R-:W-:Y:S03]  /*7940*/  FFMA.SAT R34, R3.reuse, -R85.reuse, 0.5 ;  /* 0x3f00000003227423 */ /* 0x0c0fe60000002855 */
[----:B------:R-:W2:Y:S01]  /*7950*/  MUFU.EX2 R87, R33 ;  /* 0x0000002100577308 */ /* 0x000ea20000000800 */
[-C--:B------:R-:W-:Y:S04]  /*7960*/  FFMA.RM R56, R34, R54.reuse, 12582913 ;  /* 0x4b40000122387423 */ /* 0x080fe80000004036 */
[----:B------:R-:W-:Y:S04]  /*7970*/  FADD R34, R56, -12583039 ;  /* 0xcb40007f38227421 */ /* 0x000fe80000000000 */
[C---:B------:R-:W-:Y:S04]  /*7980*/  FFMA R34, R3.reuse, -1.4426950216293334961, -R34 ;  /* 0xbfb8aa3b03227823 */ /* 0x040fe80000000822 */
[----:B------:R-:W-:Y:S01]  /*7990*/  FFMA R34, R3, -1.925963033500011079e-08, R34 ;  /* 0xb2a5706003227823 */ /* 0x000fe20000000022 */
[-C--:B------:R-:W-:Y:S03]  /*79a0*/  FFMA.SAT R36, R7, -R85.reuse, 0.5 ;  /* 0x3f00000007247423 */ /* 0x080fe60000002855 */
[----:B------:R-:W3:Y:S01]  /*79b0*/  MUFU.EX2 R88, R34 ;  /* 0x0000002200587308 */ /* 0x000ee20000000800 */
[-C--:B------:R-:W-:Y:S04]  /*79c0*/  FFMA.RM R57, R36, R54.reuse, 12582913 ;  /* 0x4b40000124397423 */ /* 0x080fe80000004036 */
[----:B------:R-:W-:Y:S04]  /*79d0*/  FADD R36, R57, -12583039 ;  /* 0xcb40007f39247421 */ /* 0x000fe80000000000 */
[C---:B------:R-:W-:Y:S04]  /*79e0*/  FFMA R36, R7.reuse, -1.4426950216293334961, -R36 ;  /* 0xbfb8aa3b07247823 */ /* 0x040fe80000000824 */
[----:B------:R-:W-:Y:S01]  /*79f0*/  FFMA R36, R7, -1.925963033500011079e-08, R36 ;  /* 0xb2a5706007247823 */ /* 0x000fe20000000024 */
[-C--:B------:R-:W-:Y:S03]  /*7a00*/  FFMA.SAT R37, R4, -R85.reuse, 0.5 ;  /* 0x3f00000004257423 */ /* 0x080fe60000002855 */
[----:B------:R-:W4:Y:S01]  /*7a10*/  MUFU.EX2 R91, R36 ;  /* 0x00000024005b7308 */ /* 0x000f220000000800 */
[-C--:B------:R-:W-:Y:S04]  /*7a20*/  FFMA.RM R58, R37, R54.reuse, 12582913 ;  /* 0x4b400001253a7423 */ /* 0x080fe80000004036 */
[----:B------:R-:W-:Y:S04]  /*7a30*/  FADD R37, R58, -12583039 ;  /* 0xcb40007f3a257421 */ /* 0x000fe80000000000 */
[C---:B------:R-:W-:Y:S04]  /*7a40*/  FFMA R37, R4.reuse, -1.4426950216293334961, -R37 ;  /* 0xbfb8aa3b04257823 */ /* 0x040fe80000000825 */
[----:B------:R-:W-:Y:S01]  /*7a50*/  FFMA R37, R4, -1.925963033500011079e-08, R37 ;  /* 0xb2a5706004257823 */ /* 0x000fe20000000025 */
[-C--:B------:R-:W-:Y:S03]  /*7a60*/  FFMA.SAT R38, R5, -R85.reuse, 0.5 ;  /* 0x3f00000005267423 */ /* 0x080fe60000002855 */
[----:B------:R-:W5:Y:S01]  /*7a70*/  MUFU.EX2 R92, R37 ;  /* 0x00000025005c7308 */ /* 0x000f620000000800 */
        /* <DEDUP_REMOVED lines=71> */
[----:B------:R1:W5:Y:S01]  /*7ef0*/  MUFU.EX2 R104, R49 ;  /* 0x0000003100687308 */ /* 0x0003620000000800 */
[-C--:B------:R-:W-:Y:S04]  /*7f00*/  FFMA.RM R77, R50, R54.reuse, 12582913 ;  /* 0x4b400001324d7423 */ /* 0x080fe80000004036 */
[----:B------:R-:W-:Y:S04]  /*7f10*/  FADD R50, R77, -12583039 ;  /* 0xcb40007f4d327421 */ /* 0x000fe80000000000 */
[C---:B------:R-:W-:Y:S04]  /*7f20*/  FFMA R50, R17.reuse, -1.4426950216293334961, -R50 ;  /* 0xbfb8aa3b11327823 */ /* 0x040fe80000000832 */
[----:B------:R-:W-:Y:S01]  /*7f30*/  FFMA R50, R17, -1.925963033500011079e-08, R50 ;  /* 0xb2a5706011327823 */ /* 0x000fe20000000032 */
[-C--:B------:R-:W-:Y:S03]  /*7f40*/  FFMA.SAT R51, R18, -R85.reuse, 0.5 ;  /* 0x3f00000012337423 */ /* 0x080fe60000002855 */
[----:B------:R2:W5:Y:S01]  /*7f50*/  MUFU.EX2 R105, R50 ;  /* 0x0000003200697308 */ /* 0x0005620000000800 */
[-C--:B------:R-:W-:Y:S01]  /*7f60*/  FFMA.RM R78, R51, R54.reuse, 12582913 ;  /* 0x4b400001334e7423 */ /* 0x080fe20000004036 */
[----:B-1----:R-:W-:Y:S03]  /*7f70*/  @P6 IADD3 R49, PT, PT, R89, 0x210, RZ ;  /* 0x0000021059316810 */ /* 0x002fe60007ffe0ff */
[----:B------:R-:W-:Y:S01]  /*7f80*/  FADD R51, R78, -12583039 ;  /* 0xcb40007f4e337421 */ /* 0x000fe20000000000 */
[----:B------:R-:W-:Y:S03]  /*7f90*/  @P6 LOP3.LUT R49, R49, 0xfefffff8, RZ, 0xc0, !PT ;  /* 0xfefffff831316812 */ /* 0x000fe600078ec0ff */
[C---:B------:R-:W-:Y:S01]  /*7fa0*/  FFMA R51, R18.reuse, -1.4426950216293334961, -R51 ;  /* 0xbfb8aa3b12337823 */ /* 0x040fe20000000833 */
[----:B------:R1:W-:Y:S03]  /*7fb0*/  @P6 SYNCS.ARRIVE.TRANS64.RED.A1T0 RZ, [R49+URZ], RZ ;  /* 0x000000ff31ff69a7 */ /* 0x0003e600081004ff */
[----:B------:R-:W-:Y:S01]  /*7fc0*/  FFMA R51, R18, -1.925963033500011079e-08, R51 ;  /* 0xb2a5706012337823 */ /* 0x000fe20000000033 */
[-C--:B------:R-:W-:Y:S03]  /*7fd0*/  FFMA.SAT R52, R23, -R85.reuse, 0.5 ;  /* 0x3f00000017347423 */ /* 0x080fe60000002855 */
[----:B------:R3:W5:Y:S01]  /*7fe0*/  MUFU.EX2 R106, R51 ;  /* 0x00000033006a7308 */ /* 0x0007620000000800 */
[-C--:B------:R-:W-:Y:S01]  /*7ff0*/  FFMA.RM R79, R52, R54.reuse, 12582913 ;  /* 0x4b400001344f7423 */ /* 0x080fe20000004036 */
[----:B--2---:R-:W-:Y:S03]  /*8000*/  SHF.L.U32 R50, R57, 0x17, RZ ;  /* 0x0000001739327819 */ /* 0x004fe600000006ff */
[----:B------:R-:W-:Y:S04]  /*8010*/  FADD R52, R79, -12583039 ;  /* 0xcb40007f4f347421 */ /* 0x000fe80000000000 */
[C---:B------:R-:W-:Y:S04]  /*8020*/  FFMA R52, R23.reuse, -1.4426950216293334961, -R52 ;  /* 0xbfb8aa3b17347823 */ /* 0x040fe80000000834 */
[----:B------:R-:W-:Y:S01]  /*8030*/  FFMA R52, R23, -1.925963033500011079e-08, R52 ;  /* 0xb2a5706017347823 */ /* 0x000fe20000000034 */
[-C--:B------:R-:W-:Y:S01]  /*8040*/  FFMA.SAT R32, R20, -R85.reuse, 0.5 ;  /* 0x3f00000014207423 */ /* 0x080fe20000002855 */
[----:B-1----:R-:W-:Y:S02]  /*8050*/  SHF.L.U32 R49, R56, 0x17, RZ ;  /* 0x0000001738317819 */ /* 0x002fe400000006ff */
[----:B------:R1:W2:Y:S01]  /*8060*/  MUFU.EX2 R107, R52 ;  /* 0x00000034006b7308 */ /* 0x0002a20000000800 */
[-C--:B------:R-:W-:Y:S01]  /*8070*/  FFMA.RM R80, R32, R54.reuse, 12582913 ;  /* 0x4b40000120507423 */ /* 0x080fe20000004036 */
[----:B---3--:R-:W-:Y:S03]  /*8080*/  SHF.L.U32 R51, R58, 0x17, RZ ;  /* 0x000000173a337819 */ /* 0x008fe600000006ff */
[----:B------:R-:W-:Y:S04]  /*8090*/  FADD R32, R80, -12583039 ;  /* 0xcb40007f50207421 */ /* 0x000fe80000000000 */
[C---:B------:R-:W-:Y:S04]  /*80a0*/  FFMA R32, R20.reuse, -1.4426950216293334961, -R32 ;  /* 0xbfb8aa3b14207823 */ /* 0x040fe80000000820 */
[----:B------:R-:W-:Y:S01]  /*80b0*/  FFMA R32, R20, -1.925963033500011079e-08, R32 ;  /* 0xb2a5706014207823 */ /* 0x000fe20000000020 */
[-C--:B------:R-:W-:Y:S03]  /*80c0*/  FFMA.SAT R33, R21, -R85.reuse, 0.5 ;  /* 0x3f00000015217423 */ /* 0x080fe60000002855 */
[----:B------:R-:W3:Y:S01]  /*80d0*/  MUFU.EX2 R108, R32 ;  /* 0x00000020006c7308 */ /* 0x000ee20000000800 */
[-C--:B------:R-:W-:Y:S01]  /*80e0*/  FFMA.RM R81, R33, R54.reuse, 12582913 ;  /* 0x4b40000121517423 */ /* 0x080fe20000004036 */
[----:B-1----:R-:W-:Y:S03]  /*80f0*/  SHF.L.U32 R52, R78, 0x17, RZ ;  /* 0x000000174e347819 */ /* 0x002fe600000006ff */
[----:B------:R-:W-:Y:S04]  /*8100*/  FADD R33, R81, -12583039 ;  /* 0xcb40007f51217421 */ /* 0x000fe80000000000 */
[C---:B------:R-:W-:Y:S04]  /*8110*/  FFMA R33, R21.reuse, -1.4426950216293334961, -R33 ;  /* 0xbfb8aa3b15217823 */ /* 0x040fe80000000821 */
[----:B------:R-:W-:Y:S01]  /*8120*/  FFMA R33, R21, -1.925963033500011079e-08, R33 ;  /* 0xb2a5706015217823 */ /* 0x000fe20000000021 */
[-C--:B------:R-:W-:Y:S03]  /*8130*/  FFMA.SAT R34, R22, -R85.reuse, 0.5 ;  /* 0x3f00000016227423 */ /* 0x080fe60000002855 */
[----:B------:R-:W1:Y:S01]  /*8140*/  MUFU.EX2 R109, R33 ;  /* 0x00000021006d7308 */ /* 0x000e620000000800 */
[-C--:B------:R-:W-:Y:S04]  /*8150*/  FFMA.RM R82, R34, R54.reuse, 12582913 ;  /* 0x4b40000122527423 */ /* 0x080fe80000004036 */
[C---:B------:R-:W-:Y:S01]  /*8160*/  FADD R34, R82.reuse, -12583039 ;  /* 0xcb40007f52227421 */ /* 0x040fe20000000000 */
[----:B------:R-:W-:Y:S03]  /*8170*/  SHF.L.U32 R56, R82, 0x17, RZ ;  /* 0x0000001752387819 */ /* 0x000fe600000006ff */
[C---:B------:R-:W-:Y:S04]  /*8180*/  FFMA R34, R22.reuse, -1.4426950216293334961, -R34 ;  /* 0xbfb8aa3b16227823 */ /* 0x040fe80000000822 */
[----:B------:R-:W-:Y:S01]  /*8190*/  FFMA R34, R22, -1.925963033500011079e-08, R34 ;  /* 0xb2a5706016227823 */ /* 0x000fe20000000022 */
[-C--:B------:R-:W-:Y:S03]  /*81a0*/  FFMA.SAT R36, R27, -R85.reuse, 0.5 ;  /* 0x3f0000001b247423 */ /* 0x080fe60000002855 */
[----:B------:R-:W1:Y:S01]  /*81b0*/  MUFU.EX2 R110, R34 ;  /* 0x00000022006e7308 */ /* 0x000e620000000800 */
[-C--:B------:R-:W-:Y:S04]  /*81c0*/  FFMA.RM R83, R36, R54.reuse, 12582913 ;  /* 0x4b40000124537423 */ /* 0x080fe80000004036 */
[----:B------:R-:W-:Y:S04]  /*81d0*/  FADD R36, R83, -12583039 ;  /* 0xcb40007f53247421 */ /* 0x000fe80000000000 */
[C---:B------:R-:W-:Y:S04]  /*81e0*/  FFMA R36, R27.reuse, -1.4426950216293334961, -R36 ;  /* 0xbfb8aa3b1b247823 */ /* 0x040fe80000000824 */
[----:B------:R-:W-:Y:S01]  /*81f0*/  FFMA R36, R27, -1.925963033500011079e-08, R36 ;  /* 0xb2a570601b247823 */ /* 0x000fe20000000024 */
[-C--:B------:R-:W-:Y:S03]  /*8200*/  FFMA.SAT R37, R24, -R85.reuse, 0.5 ;  /* 0x3f00000018257423 */ /* 0x080fe60000002855 */
[----:B------:R4:W1:Y:S01]  /*8210*/  MUFU.EX2 R111, R36 ;  /* 0x00000024006f7308 */ /* 0x0008620000000800 */
[-C--:B------:R-:W-:Y:S04]  /*8220*/  FFMA.RM R84, R37, R54.reuse, 12582913 ;  /* 0x4b40000125547423 */ /* 0x080fe80000004036 */
[----:B------:R-:W-:Y:S04]  /*8230*/  FADD R37, R84, -12583039 ;  /* 0xcb40007f54257421 */ /* 0x000fe80000000000 */
[C---:B------:R-:W-:Y:S04]  /*8240*/  FFMA R37, R24.reuse, -1.4426950216293334961, -R37 ;  /* 0xbfb8aa3b18257823 */ /* 0x040fe80000000825 */
[----:B------:R-:W-:Y:S01]  /*8250*/  FFMA R37, R24, -1.925963033500011079e-08, R37 ;  /* 0xb2a5706018257823 */ /* 0x000fe20000000025 */
[-C--:B------:R-:W-:Y:S03]  /*8260*/  FFMA.SAT R38, R25, -R85.reuse, 0.5 ;  /* 0x3f00000019267423 */ /* 0x080fe60000002855 */
[----:B------:R5:W1:Y:S01]  /*8270*/  MUFU.EX2 R112, R37 ;  /* 0x0000002500707308 */ /* 0x000a620000000800 */
[-C--:B------:R-:W-:Y:S01]  /*8280*/  FFMA.RM R43, R38, R54.reuse, 12582913 ;  /* 0x4b400001262b7423 */ /* 0x080fe20000004036 */
[----:B----4-:R-:W-:Y:S02]  /*8290*/  SHF.L.U32 R36, R53, 0x17, RZ ;  /* 0x0000001735247819 */ /* 0x010fe400000006ff */
[----:B------:R-:W-:Y:S01]  /*82a0*/  SHF.L.U32 R53, R62, 0x17, RZ ;  /* 0x000000173e357819 */ /* 0x000fe200000006ff */
[C---:B------:R-:W-:Y:S01]  /*82b0*/  FADD R38, R43.reuse, -12583039 ;  /* 0xcb40007f2b267421 */ /* 0x040fe20000000000 */
[----:B------:R-:W-:Y:S03]  /*82c0*/  SHF.L.U32 R43, R43, 0x17, RZ ;  /* 0x000000172b2b7819 */ /* 0x000fe600000006ff */
[C---:B------:R-:W-:Y:S04]  /*82d0*/  FFMA R38, R25.reuse, -1.4426950216293334961, -R38 ;  /* 0xbfb8aa3b19267823 */ /* 0x040fe80000000826 */
[----:B------:R-:W-:Y:S01]  /*82e0*/  FFMA R38, R25, -1.925963033500011079e-08, R38 ;  /* 0xb2a5706019267823 */ /* 0x000fe20000000026 */
[-C--:B------:R-:W-:Y:S01]  /*82f0*/  FFMA.SAT R39, R26, -R85.reuse, 0.5 ;  /* 0x3f0000001a277423 */ /* 0x080fe20000002855 */
[----:B-----5:R-:W-:Y:S03]  /*8300*/  SHF.L.U32 R37, R55, 0x17, RZ ;  /* 0x0000001737257819 */ /* 0x020fe600000006ff */
[-C--:B------:R-:W-:Y:S01]  /*8310*/  FFMA.RM R44, R39, R54.reuse, 12582913 ;  /* 0x4b400001272c7423 */ /* 0x080fe20000004036 */
[----:B------:R4:W5:Y:S03]  /*8320*/  MUFU.EX2 R113, R38 ;  /* 0x0000002600717308 */ /* 0x0009660000000800 */
[----:B------:R-:W-:Y:S04]  /*8330*/  FADD R39, R44, -12583039 ;  /* 0xcb40007f2c277421 */ /* 0x000fe80000000000 */
[C---:B------:R-:W-:Y:S04]  /*8340*/  FFMA R39, R26.reuse, -1.4426950216293334961, -R39 ;  /* 0xbfb8aa3b1a277823 */ /* 0x040fe80000000827 */
[----:B------:R-:W-:Y:S01]  /*8350*/  FFMA R39, R26, -1.925963033500011079e-08, R39 ;  /* 0xb2a570601a277823 */ /* 0x000fe20000000027 */
[-C--:B------:R-:W-:Y:S04]  /*8360*/  FFMA.SAT R40, R31, -R85.reuse, 0.5 ;  /* 0x3f0000001f287423 */ /* 0x080fe80000002855 */
[-C--:B------:R-:W-:Y:S04]  /*8370*/  FFMA.RM R45, R40, R54.reuse, 12582913 ;  /* 0x4b400001282d7423 */ /* 0x080fe80000004036 */
        /* <DEDUP_REMOVED lines=18> */
[C---:B------:R-:W-:Y:S04]  /*84a0*/  FFMA.SAT R34, R35.reuse, -R85, 0.5 ;  /* 0x3f00000023227423 */ /* 0x040fe80000002855 */
[----:B------:R-:W-:Y:S04]  /*84b0*/  FFMA.RM R34, R34, R54, 12582913 ;  /* 0x4b40000122227423 */ /* 0x000fe80000004036 */
[C---:B------:R-:W-:Y:S01]  /*84c0*/  FADD R33, R34.reuse, -12583039 ;  /* 0xcb40007f22217421 */ /* 0x040fe20000000000 */
[----:B------:R-:W-:Y:S03]  /*84d0*/  SHF.L.U32 R34, R34, 0x17, RZ ;  /* 0x0000001722227819 */ /* 0x000fe600000006ff */
[C---:B------:R-:W-:Y:S04]  /*84e0*/  FFMA R33, R35.reuse, -1.4426950216293334961, -R33 ;  /* 0xbfb8aa3b23217823 */ /* 0x040fe80000000821 */
[----:B------:R-:W-:Y:S01]  /*84f0*/  FFMA R33, R35, -1.925963033500011079e-08, R33 ;  /* 0xb2a5706023217823 */ /* 0x000fe20000000021 */
[----:B------:R-:W-:Y:S01]  /*8500*/  FFMA R36, R86, R36, 1 ;  /* 0x3f80000056247423 */ /* 0x000fe20000000024 */
[----:B------:R-:W-:Y:S01]  /*8510*/  FFMA R89, R87, R37, 1 ;  /* 0x3f80000057597423 */ /* 0x000fe20000000025 */
[----:B------:R-:W-:Y:S01]  /*8520*/  FFMA R88, R88, R49, 1 ;  /* 0x3f80000058587423 */ /* 0x000fe20000000031 */
[----:B------:R-:W-:Y:S01]  /*8530*/  SHF.L.U32 R49, R59, 0x17, RZ ;  /* 0x000000173b317819 */ /* 0x000fe200000006ff */
[----:B------:R-:W-:Y:S01]  /*8540*/  FFMA R37, R91, R50, 1 ;  /* 0x3f8000005b257423 */ /* 0x000fe20000000032 */
[----:B------:R-:W-:Y:S01]  /*8550*/  SHF.L.U32 R50, R60, 0x17, RZ ;  /* 0x000000173c327819 */ /* 0x000fe200000006ff */
[----:B----4-:R-:W-:Y:S01]  /*8560*/  FFMA R38, R92, R51, 1 ;  /* 0x3f8000005c267423 */ /* 0x010fe20000000033 */
[----:B------:R4:W5:Y:S01]  /*8570*/  MUFU.EX2 R60, R39 ;  /* 0x00000027003c7308 */ /* 0x0009620000000800 */
[----:B------:R-:W-:Y:S09]  /*8580*/  SHF.L.U32 R51, R61, 0x17, RZ ;  /* 0x000000173d337819 */ /* 0x000ff200000006ff */
[----:B------:R2:W5:Y:S01]  /*8590*/  MUFU.EX2 R61, R40 ;  /* 0x00000028003d7308 */ /* 0x0005620000000800 */
[----:B----4-:R-:W-:Y:S01]  /*85a0*/  FFMA R39, R93, R49, 1 ;  /* 0x3f8000005d277423 */ /* 0x010fe20000000031 */
[----:B------:R-:W-:Y:S01]  /*85b0*/  SHF.L.U32 R49, R63, 0x17, RZ ;  /* 0x000000173f317819 */ /* 0x000fe200000006ff */
[----:B------:R-:W-:Y:S01]  /*85c0*/  FFMA R87, R94, R50, 1 ;  /* 0x3f8000005e577423 */ /* 0x000fe20000000032 */
[----:B------:R-:W-:Y:S06]  /*85d0*/  SHF.L.U32 R50, R64, 0x17, RZ ;  /* 0x0000001740327819 */ /* 0x000fec00000006ff */
[----:B------:R4:W5:Y:S01]  /*85e0*/  MUFU.EX2 R63, R41 ;  /* 0x00000029003f7308 */ /* 0x0009620000000800 */
[----:B------:R-:W-:Y:S01]  /*85f0*/  FFMA R54, R95, R51, 1 ;  /* 0x3f8000005f367423 */ /* 0x000fe20000000033 */
[----:B------:R-:W-:Y:S01]  /*8600*/  SHF.L.U32 R51, R71, 0x17, RZ ;  /* 0x0000001747337819 */ /* 0x000fe200000006ff */
[----:B------:R-:W-:Y:S01]  /*8610*/  FFMA R53, R96, R53, 1 ;  /* 0x3f80000060357423 */ /* 0x000fe20000000035 */
[----:B--2---:R-:W-:Y:S01]  /*8620*/  SHF.L.U32 R40, R72, 0x17, RZ ;  /* 0x0000001748287819 */ /* 0x004fe200000006ff */
[----:B------:R-:W-:Y:S01]  /*8630*/  FFMA R86, R97, R49, 1 ;  /* 0x3f80000061567423 */ /* 0x000fe20000000031 */
[----:B------:R-:W-:Y:S01]  /*8640*/  SHF.L.U32 R49, R74, 0x17, RZ ;  /* 0x000000174a317819 */ /* 0x000fe200000006ff */
[----:B------:R-:W-:Y:S01]  /*8650*/  FFMA R85, R98, R50, 1 ;  /* 0x3f80000062557423 */ /* 0x000fe20000000032 */
[----:B------:R-:W-:Y:S02]  /*8660*/  SHF.L.U32 R50, R73, 0x17, RZ ;  /* 0x0000001749327819 */ /* 0x000fe400000006ff */
[----:B------:R2:W5:Y:S01]  /*8670*/  MUFU.EX2 R64, R42 ;  /* 0x0000002a00407308 */ /* 0x0005620000000800 */
[----:B------:R-:W-:Y:S01]  /*8680*/  FFMA R73, R99, R51, 1 ;  /* 0x3f80000063497423 */ /* 0x000fe20000000033 */
[----:B------:R-:W-:Y:S01]  /*8690*/  SHF.L.U32 R51, R77, 0x17, RZ ;  /* 0x000000174d337819 */ /* 0x000fe200000006ff */
[----:B------:R-:W-:Y:S01]  /*86a0*/  FFMA R62, R100, R40, 1 ;  /* 0x3f800000643e7423 */ /* 0x000fe20000000028 */
[----:B------:R-:W-:Y:S01]  /*86b0*/  SHF.L.U32 R40, R75, 0x17, RZ ;  /* 0x000000174b287819 */ /* 0x000fe200000006ff */
[----:B------:R-:W-:Y:S01]  /*86c0*/  FFMA R50, R101, R50, 1 ;  /* 0x3f80000065327423 */ /* 0x000fe20000000032 */
[----:B------:R-:W-:Y:S01]  /*86d0*/  FFMA R49, R102, R49, 1 ;  /* 0x3f80000066317423 */ /* 0x000fe20000000031 */
[----:B----4-:R-:W-:Y:S02]  /*86e0*/  SHF.L.U32 R41, R76, 0x17, RZ ;  /* 0x000000174c297819 */ /* 0x010fe400000006ff */
[----:B------:R-:W-:Y:S01]  /*86f0*/  FFMA R77, R103, R40, 1 ;  /* 0x3f800000674d7423 */ /* 0x000fe20000000028 */
[----:B------:R-:W-:Y:S01]  /*8700*/  SHF.L.U32 R40, R79, 0x17, RZ ;  /* 0x000000174f287819 */ /* 0x000fe200000006ff */
[----:B------:R4:W5:Y:S01]  /*8710*/  MUFU.EX2 R71, R32 ;  /* 0x0000002000477308 */ /* 0x0009620000000800 */
[----:B------:R-:W-:Y:S01]  /*8720*/  FFMA R58, R104, R41, 1 ;  /* 0x3f800000683a7423 */ /* 0x000fe20000000029 */
[----:B------:R-:W-:Y:S01]  /*8730*/  SHF.L.U32 R41, R80, 0x17, RZ ;  /* 0x0000001750297819 */ /* 0x000fe200000006ff */
[----:B------:R-:W-:Y:S01]  /*8740*/  FFMA R51, R105, R51, 1 ;  /* 0x3f80000069337423 */ /* 0x000fe20000000033 */
[----:B------:R-:W-:Y:S01]  /*8750*/  FFMA R52, R106, R52, 1 ;  /* 0x3f8000006a347423 */ /* 0x000fe20000000034 */
[----:B--2---:R-:W-:Y:S01]  /*8760*/  SHF.L.U32 R42, R81, 0x17, RZ ;  /* 0x00000017512a7819 */ /* 0x004fe200000006ff */
[----:B------:R-:W-:Y:S01]  /*8770*/  FFMA R76, R107, R40, 1 ;  /* 0x3f8000006b4c7423 */ /* 0x000fe20000000028 */
[----:B------:R-:W-:Y:S01]  /*8780*/  SHF.L.U32 R40, R84, 0x17, RZ ;  /* 0x0000001754287819 */ /* 0x000fe200000006ff */
[----:B---3--:R-:W-:Y:S01]  /*8790*/  FFMA R57, R108, R41, 1 ;  /* 0x3f8000006c397423 */ /* 0x008fe20000000029 */
[----:B------:R-:W-:Y:S01]  /*87a0*/  SHF.L.U32 R41, R45, 0x17, RZ ;  /* 0x000000172d297819 */ /* 0x000fe200000006ff */
[----:B-1----:R-:W-:Y:S01]  /*87b0*/  FFMA R55, R109, R42, 1 ;  /* 0x3f8000006d377423 */ /* 0x002fe2000000002a */
[----:B------:R-:W-:Y:S01]  /*87c0*/  FFMA R56, R110, R56, 1 ;  /* 0x3f8000006e387423 */ /* 0x000fe20000000038 */
[----:B------:R1:W2:Y:S01]  /*87d0*/  MUFU.EX2 R42, R33 ;  /* 0x00000021002a7308 */ /* 0x0002a20000000800 */
[----:B----4-:R-:W-:Y:S05]  /*87e0*/  SHF.L.U32 R32, R83, 0x17, RZ ;  /* 0x0000001753207819 */ /* 0x010fea00000006ff */
[----:B------:R-:W-:Y:S01]  /*87f0*/  FFMA R78, R111, R32, 1 ;  /* 0x3f8000006f4e7423 */ /* 0x000fe20000000020 */
[----:B------:R-:W-:Y:S01]  /*8800*/  SHF.L.U32 R32, R46, 0x17, RZ ;  /* 0x000000172e207819 */ /* 0x000fe200000006ff */
[----:B------:R-:W-:Y:S01]  /*8810*/  FFMA R75, R112, R40, 1 ;  /* 0x3f800000704b7423 */ /* 0x000fe20000000028 */
[----:B------:R-:W-:Y:S01]  /*8820*/  SHF.L.U32 R40, R48, 0x17, RZ ;  /* 0x0000001730287819 */ /* 0x000fe200000006ff */
[----:B-----5:R-:W-:Y:S01]  /*8830*/  FFMA R59, R113, R43, 1 ;  /* 0x3f800000713b7423 */ /* 0x020fe2000000002b */
[----:B-1----:R-:W-:Y:S05]  /*8840*/  SHF.L.U32 R33, R44, 0x17, RZ ;  /* 0x000000172c217819 */ /* 0x002fea00000006ff */
[----:B------:R-:W-:Y:S01]  /*8850*/  FFMA R60, R60, R33, 1 ;  /* 0x3f8000003c3c7423 */ /* 0x000fe20000000021 */
[----:B------:R-:W-:Y:S01]  /*8860*/  SHF.L.U32 R33, R47, 0x17, RZ ;  /* 0x000000172f217819 */ /* 0x000fe200000006ff */
[----:B------:R-:W-:Y:S01]  /*8870*/  FFMA R61, R61, R41, 1 ;  /* 0x3f8000003d3d7423 */ /* 0x000fe20000000029 */
[----:B------:R-:W-:Y:S01]  /*8880*/  IADD3 R41, PT, PT, R36, 0x1800000, RZ ;  /* 0x0180000024297810 */ /* 0x000fe20007ffe0ff */
[----:B------:R-:W-:Y:S02]  /*8890*/  FFMA R74, R63, R32, 1 ;  /* 0x3f8000003f4a7423 */ /* 0x000fe40000000020 */
[----:B------:R-:W-:Y:S01]  /*88a0*/  FFMA R63, R64, R33, 1 ;  /* 0x3f800000403f7423 */ /* 0x000fe20000000021 */
[----:B------:R-:W-:Y:S01]  /*88b0*/  LOP3.LUT R41, R41, 0x7f800000, RZ, 0xc0, !PT ;  /* 0x7f80000029297812 */ /* 0x000fe200078ec0ff */
[----:B------:R-:W-:Y:S01]  /*88c0*/  FFMA R72, R71, R40, 1 ;  /* 0x3f80000047487423 */ /* 0x000fe20000000028 */
[----:B--2---:R-:W-:Y:S02]  /*88d0*/  FFMA R71, R42, R34, 1 ;  /* 0x3f8000002a477423 */ /* 0x004fe40000000022 */
[----:B------:R-:W-:Y:S11]  /*88e0*/  ISETP.GT.U32.AND P0, PT, R41, 0x1ffffff, PT ;  /* 0x01ffffff2900780c */ /* 0x000ff60003f04070 */
[----:B------:R-:W-:Y:S02]  /*88f0*/  @!UPT UIADD3 URZ, UPT, UPT, URZ, URZ, URZ ;  /* 0x000000fffffff290 */ /* 0x000fe4000fffe0ff */
[----:B------:R-:W-:Y:S05]  /*8900*/  @P0 BRA `(.L_x_140) ;  /* 0x0000000000140947 */ /* 0x000fea0003800000 */
[----:B------:R-:W-:Y:S02]  /*8910*/  MOV R82, R36 ;  /* 0x0000002400527202 */ /* 0x000fe40000000f00 */
[----:B------:R-:W-:Y:S02]  /*8920*/  MOV R81, 0x8940 ;  /* 0x0000894000517802 */ /* 0x000fe40000000f00 */
[----:B------:R-:W-:Y:S05]  /*8930*/  CALL.REL.NOINC `($__internal_3_$__cuda_sm20_rcp_rn_f32_slowpath) ;  /* 0x0000003800ac7944 */ /* 0x000fea0003c00000 */
[----:B------:R-:W-:Y:S01]  /*8940*/  MOV R32, R64 ;  /* 0x0000004000207202 */ /* 0x000fe20000000f00 */
[----:B------:R-:W-:Y:S05]  /*8950*/  BRA `(.L_x_141) ;  /* 0x0000000000107947 */ /* 0x000fea0003800000 */
.L_x_140:
[----:B------:R-:W1:Y:S02]  /*8960*/  MUFU.RCP R32, R36 ;  /* 0x0000002400207308 */ /* 0x000e640000001000 */
[----:B-1----:R-:W-:Y:S04]  /*8970*/  FFMA R33, R36, R32, -1 ;  /* 0xbf80000024217423 */ /* 0x002fe80000000020 */
[----:B------:R-:W-:Y:S04]  /*8980*/  FADD.FTZ R33, -R33, -RZ ;  /* 0x800000ff21217221 */ /* 0x000fe80000010100 */
[----:B------:R-:W-:Y:S07]  /*8990*/  FFMA R32, R32, R33, R32 ;  /* 0x0000002120207223 */ /* 0x000fee0000000020 */
.L_x_141:
[----:B------:R-:W-:Y:S05]  /*89a0*/  BSYNC.RECONVERGENT B1 ;  /* 0x0000000000017941 */ /* 0x000fea0003800200 */
.L_x_139:
[----:B------:R-:W-:Y:S01]  /*89b0*/  VIADD R33, R89, 0x1800000 ;  /* 0x0180000059217836 */ /* 0x000fe20000000000 */
[----:B------:R-:W-:Y:S04]  /*89c0*/  BSSY.RECONVERGENT B1, `(.L_x_142) ;  /* 0x000000e000017945 */ /* 0x000fe80003800200 */
[----:B------:R-:W-:Y:S04]  /*89d0*/  LOP3.LUT R33, R33, 0x7f800000, RZ, 0xc0, !PT ;  /* 0x7f80000021217812 */ /* 0x000fe800078ec0ff */
        /* <DEDUP_REMOVED lines=8> */
.L_x_143:
[----:B------:R-:W1:Y:S02]  /*8a60*/  MUFU.RCP R33, R89 ;  /* 0x0000005900217308 */ /* 0x000e640000001000 */
[----:B-1----:R-:W-:Y:S04]  /*8a70*/  FFMA R34, R89, R33, -1 ;  /* 0xbf80000059227423 */ /* 0x002fe80000000021 */
[----:B------:R-:W-:Y:S04]  /*8a80*/  FADD.FTZ R34, -R34, -RZ ;  /* 0x800000ff22227221 */ /* 0x000fe80000010100 */
[----:B------:R-:W-:Y:S07]  /*8a90*/  FFMA R33, R33, R34, R33 ;  /* 0x0000002221217223 */ /* 0x000fee0000000021 */
.L_x_144:
[----:B------:R-:W-:Y:S05]  /*8aa0*/  BSYNC.RECONVERGENT B1 ;  /* 0x0000000000017941 */ /* 0x000fea0003800200 */
.L_x_142:
        /* <DEDUP_REMOVED lines=11> */
.L_x_146:
[----:B------:R-:W1:Y:S02]  /*8b60*/  MUFU.RCP R34, R88 ;  /* 0x0000005800227308 */ /* 0x000e640000001000 */
[----:B-1----:R-:W-:Y:S04]  /*8b70*/  FFMA R36, R88, R34, -1 ;  /* 0xbf80000058247423 */ /* 0x002fe80000000022 */
[----:B------:R-:W-:Y:S04]  /*8b80*/  FADD.FTZ R36, -R36, -RZ ;  /* 0x800000ff24247221 */ /* 0x000fe80000010100 */
[----:B------:R-:W-:Y:S07]  /*8b90*/  FFMA R34, R34, R36, R34 ;  /* 0x0000002422227223 */ /* 0x000fee0000000022 */
.L_x_147:
[----:B------:R-:W-:Y:S05]  /*8ba0*/  BSYNC.RECONVERGENT B1 ;  /* 0x0000000000017941 */ /* 0x000fea0003800200 */
.L_x_145:
        /* <DEDUP_REMOVED lines=11> */
.L_x_149:
[----:B------:R-:W1:Y:S02]  /*8c60*/  MUFU.RCP R36, R37 ;  /* 0x0000002500247308 */ /* 0x000e640000001000 */
[----:B-1----:R-:W-:Y:S04]  /*8c70*/  FFMA R37, R37, R36, -1 ;  /* 0xbf80000025257423 */ /* 0x002fe80000000024 */
[----:B------:R-:W-:Y:S04]  /*8c80*/  FADD.FTZ R37, -R37, -RZ ;  /* 0x800000ff25257221 */ /* 0x000fe80000010100 */
[----:B------:R-:W-:Y:S07]  /*8c90*/  FFMA R36, R36, R37, R36 ;  /* 0x0000002524247223 */ /* 0x000fee0000000024 */
.L_x_150:
[----:B------:R-:W-:Y:S05]  /*8ca0*/  BSYNC.RECONVERGENT B1 ;  /* 0x0000000000017941 */ /* 0x000fea0003800200 */
.L_x_148:
        /* <DEDUP_REMOVED lines=11> */
.L_x_152:
[----:B------:R-:W1:Y:S02]  /*8d60*/  MUFU.RCP R37, R38 ;  /* 0x0000002600257308 */ /* 0x000e640000001000 */
[----:B-1----:R-:W-:Y:S04]  /*8d70*/  FFMA R38, R38, R37, -1 ;  /* 0xbf80000026267423 */ /* 0x002fe80000000025 */
[----:B------:R-:W-:Y:S04]  /*8d80*/  FADD.FTZ R38, -R38, -RZ ;  /* 0x800000ff26267221 */ /* 0x000fe80000010100 */
[----:B------:R-:W-:Y:S07]  /*8d90*/  FFMA R37, R37, R38, R37 ;  /* 0x0000002625257223 */ /* 0x000fee0000000025 */
.L_x_153:
[----:B------:R-:W-:Y:S05]  /*8da0*/  BSYNC.RECONVERGENT B1 ;  /* 0x0000000000017941 */ /* 0x000fea0003800200 */
.L_x_151:
        /* <DEDUP_REMOVED lines=11> */
.L_x_155:
[----:B------:R-:W1:Y:S02]  /*8e60*/  MUFU.RCP R38, R39 ;  /* 0x0000002700267308 */ /* 0x000e640000001000 */
[----:B-1----:R-:W-:Y:S04]  /*8e70*/  FFMA R39, R39, R38, -1 ;  /* 0xbf80000027277423 */ /* 0x002fe80000000026 */
[----:B------:R-:W-:Y:S04]  /*8e80*/  FADD.FTZ R39, -R39, -RZ ;  /* 0x800000ff27277221 */ /* 0x000fe80000010100 */
[----:B------:R-:W-:Y:S07]  /*8e90*/  FFMA R38, R38, R39, R38 ;  /* 0x0000002726267223 */ /* 0x000fee0000000026 */
.L_x_156:
[----:B------:R-:W-:Y:S05]  /*8ea0*/  BSYNC.RECONVERGENT B1 ;  /* 0x0000000000017941 */ /* 0x000fea0003800200 */
.L_x_154:
        /* <DEDUP_REMOVED lines=11> */
.L_x_158:
[----:B------:R-:W1:Y:S02]  /*8f60*/  MUFU.RCP R39, R87 ;  /* 0x0000005700277308 */ /* 0x000e640000001000 */
[----:B-1----:R-:W-:Y:S04]  /*8f70*/  FFMA R40, R87, R39, -1 ;  /* 0xbf80000057287423 */ /* 0x002fe80000000027 */
[----:B------:R-:W-:Y:S04]  /*8f80*/  FADD.FTZ R40, -R40, -RZ ;  /* 0x800000ff28287221 */ /* 0x000fe80000010100 */
[----:B------:R-:W-:Y:S07]  /*8f90*/  FFMA R39, R39, R40, R39 ;  /* 0x0000002827277223 */ /* 0x000fee0000000027 */
.L_x_159:
[----:B------:R-:W-:Y:S05]  /*8fa0*/  BSYNC.RECONVERGENT B1 ;  /* 0x0000000000017941 */ /* 0x000fea0003800200 */
.L_x_157:
        /* <DEDUP_REMOVED lines=11> */
.L_x_161:
[----:B------:R-:W1:Y:S02]  /*9060*/  MUFU.RCP R40, R54 ;  /* 0x0000003600287308 */ /* 0x000e640000001000 */
[----:B-1----:R-:W-:Y:S04]  /*9070*/  FFMA R41, R54, R40, -1 ;  /* 0xbf80000036297423 */ /* 0x002fe80000000028 */
[----:B------:R-:W-:Y:S04]  /*9080*/  FADD.FTZ R41, -R41, -RZ ;  /* 0x800000ff29297221 */ /* 0x000fe80000010100 */
[----:B------:R-:W-:Y:S07]  /*9090*/  FFMA R40, R40, R41, R40 ;  /* 0x0000002928287223 */ /* 0x000fee0000000028 */
.L_x_162:
[----:B------:R-:W-:Y:S05]  /*90a0*/  BSYNC.RECONVERGENT B1 ;  /* 0x0000000000017941 */ /* 0x000fea0003800200 */
.L_x_160:
        /* <DEDUP_REMOVED lines=11> */
.L_x_164:
[----:B------:R-:W1:Y:S02]  /*9160*/  MUFU.RCP R41, R53 ;  /* 0x0000003500297308 */ /* 0x000e640000001000 */
[----:B-1----:R-:W-:Y:S04]  /*9170*/  FFMA R42, R53, R41, -1 ;  /* 0xbf800000352a7423 */ /* 0x002fe80000000029 */
[----:B------:R-:W-:Y:S04]  /*9180*/  FADD.FTZ R42, -R42, -RZ ;  /* 0x800000ff2a2a7221 */ /* 0x000fe80000010100 */
[----:B------:R-:W-:Y:S07]  /*9190*/  FFMA R41, R41, R42, R41 ;  /* 0x0000002a29297223 */ /* 0x000fee0000000029 */
.L_x_165:
[----:B------:R-:W-:Y:S05]  /*91a0*/  BSYNC.RECONVERGENT B1 ;  /* 0x0000000000017941 */ /* 0x000fea0003800200 */
.L_x_163:
        /* <DEDUP_REMOVED lines=11> */
.L_x_167:
[----:B------:R-:W1:Y:S02]  /*9260*/  MUFU.RCP R42, R86 ;  /* 0x00000056002a7308 */ /* 0x000e640000001000 */
[----:B-1----:R-:W-:Y:S04]  /*9270*/  FFMA R43, R86, R42, -1 ;  /* 0xbf800000562b7423 */ /* 0x002fe8000000002a */
[----:B------:R-:W-:Y:S04]  /*9280*/  FADD.FTZ R43, -R43, -RZ ;  /* 0x800000ff2b2b7221 */ /* 0x000fe80000010100 */
[----:B------:R-:W-:Y:S07]  /*9290*/  FFMA R42, R42, R43, R42 ;  /* 0x0000002b2a2a7223 */ /* 0x000fee000000002a */
.L_x_168:
[----:B------:R-:W-:Y:S05]  /*92a0*/  BSYNC.RECONVERGENT B1 ;  /* 0x0000000000017941 */ /* 0x000fea0003800200 */
.L_x_166:
        /* <DEDUP_REMOVED lines=11> */
.L_x_170:
[----:B------:R-:W1:Y:S02]  /*9360*/  MUFU.RCP R43, R85 ;  /* 0x00000055002b7308 */ /* 0x000e640000001000 */
[----:B-1----:R-:W-:Y:S04]  /*9370*/  FFMA R44, R85, R43, -1 ;  /* 0xbf800000552c7423 */ /* 0x002fe8000000002b */
[----:B------:R-:W-:Y:S04]  /*9380*/  FADD.FTZ R44, -R44, -RZ ;  /* 0x800000ff2c2c7221 */ /* 0x000fe80000010100 */
[----:B------:R-:W-:Y:S07]  /*9390*/  FFMA R43, R43, R44, R43 ;  /* 0x0000002c2b2b7223 */ /* 0x000fee000000002b */
.L_x_171:
[----:B------:R-:W-:Y:S05]  /*93a0*/  BSYNC.RECONVERGENT B1 ;  /* 0x0000000000017941 */ /* 0x000fea0003800200 */
.L_x_169:
        /* <DEDUP_REMOVED lines=11> */
.L_x_173:
[----:B------:R-:W1:Y:S02]  /*9460*/  MUFU.RCP R44, R73 ;  /* 0x00000049002c7308 */ /* 0x000e640000001000 */
[----:B-1----:R-:W-:Y:S04]  /*9470*/  FFMA R45, R73, R44, -1 ;  /* 0xbf800000492d7423 */ /* 0x002fe8000000002c */
[----:B------:R-:W-:Y:S04]  /*9480*/  FADD.FTZ R45, -R45, -RZ ;  /* 0x800000ff2d2d7221 */ /* 0x000fe80000010100 */
[----:B------:R-:W-:Y:S07]  /*9490*/  FFMA R44, R44, R45, R44 ;  /* 0x0000002d2c2c7223 */ /* 0x000fee000000002c */
.L_x_174:
[----:B------:R-:W-:Y:S05]  /*94a0*/  BSYNC.RECONVERGENT B1 ;  /* 0x0000000000017941 */ /* 0x000fea0003800200 */
.L_x_172:
        /* <DEDUP_REMOVED lines=11> */
.L_x_176:
[----:B------:R-:W1:Y:S02]  /*9560*/  MUFU.RCP R45, R62 ;  /* 0x0000003e002d7308 */ /* 0x000e640000001000 */
[----:B-1----:R-:W-:Y:S04]  /*9570*/  FFMA R46, R62, R45, -1 ;  /* 0xbf8000003e2e7423 */ /* 0x002fe8000000002d */
[----:B------:R-:W-:Y:S04]  /*9580*/  FADD.FTZ R46, -R46, -RZ ;  /* 0x800000ff2e2e7221 */ /* 0x000fe80000010100 */
[----:B------:R-:W-:Y:S07]  /*9590*/  FFMA R45, R45, R46, R45 ;  /* 0x0000002e2d2d7223 */ /* 0x000fee000000002d */
.L_x_177:
[----:B------:R-:W-:Y:S05]  /*95a0*/  BSYNC.RECONVERGENT B1 ;  /* 0x0000000000017941 */ /* 0x000fea0003800200 */
.L_x_175:
        /* <DEDUP_REMOVED lines=11> */
.L_x_179:
[----:B------:R-:W1:Y:S02]  /*9660*/  MUFU.RCP R46, R50 ;  /* 0x00000032002e7308 */ /* 0x000e640000001000 */
[----:B-1----:R-:W-:Y:S04]  /*9670*/  FFMA R47, R50, R46, -1 ;  /* 0xbf800000322f7423 */ /* 0x002fe8000000002e */
[----:B------:R-:W-:Y:S04]  /*9680*/  FADD.FTZ R47, -R47, -RZ ;  /* 0x800000ff2f2f7221 */ /* 0x000fe80000010100 */
[----:B------:R-:W-:Y:S07]  /*9690*/  FFMA R46, R46, R47, R46 ;  /* 0x0000002f2e2e7223 */ /* 0x000fee000000002e */
.L_x_180:
[----:B------:R-:W-:Y:S05]  /*96a0*/  BSYNC.RECONVERGENT B1 ;  /* 0x0000000000017941 */ /* 0x000fea0003800200 */
.L_x_178:
        /* <DEDUP_REMOVED lines=11> */
.L_x_182:
[----:B------:R-:W1:Y:S02]  /*9760*/  MUFU.RCP R47, R49 ;  /* 0x00000031002f7308 */ /* 0x000e640000001000 */
[----:B-1----:R-:W-:Y:S04]  /*9770*/  FFMA R49, R49, R47, -1 ;  /* 0xbf80000031317423 */ /* 0x002fe8000000002f */
[----:B------:R-:W-:Y:S04]  /*9780*/  FADD.FTZ R49, -R49, -RZ ;  /* 0x800000ff31317221 */ /* 0x000fe80000010100 */
[----:B------:R-:W-:Y:S07]  /*9790*/  FFMA R47, R47, R49, R47 ;  /* 0x000000312f2f7223 */ /* 0x000fee000000002f */
.L_x_183:
[----:B------:R-:W-:Y:S05]  /*97a0*/  BSYNC.RECONVERGENT B1 ;  /* 0x0000000000017941 */ /* 0x000fea0003800200 */
.L_x_181:
        /* <DEDUP_REMOVED lines=11> */
.L_x_185:
[----:B------:R-:W1:Y:S02]  /*9860*/  MUFU.RCP R48, R77 ;  /* 0x0000004d00307308 */ /* 0x000e640000001000 */
[----:B-1----:R-:W-:Y:S04]  /*9870*/  FFMA R49, R77, R48, -1 ;  /* 0xbf8000004d317423 */ /* 0x002fe80000000030 */
[----:B------:R-:W-:Y:S04]  /*9880*/  FADD.FTZ R49, -R49, -RZ ;  /* 0x800000ff31317221 */ /* 0x000fe80000010100 */
[----:B------:R-:W-:Y:S07]  /*9890*/  FFMA R48, R48, R49, R48 ;  /* 0x0000003130307223 */ /* 0x000fee0000000030 */
.L_x_186:
[----:B------:R-:W-:Y:S05]  /*98a0*/  BSYNC.RECONVERGENT B1 ;  /* 0x0000000000017941 */ /* 0x000fea0003800200 */
.L_x_184:
        /* <DEDUP_REMOVED lines=11> */
.L_x_188:
[----:B------:R-:W1:Y:S02]  /*9960*/  MUFU.RCP R49, R58 ;  /* 0x0000003a00317308 */ /* 0x000e640000001000 */
[----:B-1----:R-:W-:Y:S04]  /*9970*/  FFMA R50, R58, R49, -1 ;  /* 0xbf8000003a327423 */ /* 0x002fe80000000031 */
[----:B------:R-:W-:Y:S04]  /*9980*/  FADD.FTZ R50, -R50, -RZ ;  /* 0x800000ff32327221 */ /* 0x000fe80000010100 */
[----:B------:R-:W-:Y:S07]  /*9990*/  FFMA R49, R49, R50, R49 ;  /* 0x0000003231317223 */ /* 0x000fee0000000031 */
.L_x_189:
[----:B------:R-:W-:Y:S05]  /*99a0*/  BSYNC.RECONVERGENT B1 ;  /* 0x0000000000017941 */ /* 0x000fea0003800200 */
.L_x_187:
        /* <DEDUP_REMOVED lines=11> */
.L_x_191:
[----:B------:R-:W1:Y:S02]  /*9a60*/  MUFU.RCP R50, R51 ;  /* 0x0000003300327308 */ /* 0x000e640000001000 */
[----:B-1----:R-:W-:Y:S04]  /*9a70*/  FFMA R51, R51, R50, -1 ;  /* 0xbf80000033337423 */ /* 0x002fe80000000032 */
[----:B------:R-:W-:Y:S04]  /*9a80*/  FADD.FTZ R51, -R51, -RZ ;  /* 0x800000ff33337221 */ /* 0x000fe80000010100 */
[----:B------:R-:W-:Y:S07]  /*9a90*/  FFMA R50, R50, R51, R50 ;  /* 0x0000003332327223 */ /* 0x000fee0000000032 */
.L_x_192:
[----:B------:R-:W-:Y:S05]  /*9aa0*/  BSYNC.RECONVERGENT B1 ;  /* 0x0000000000017941 */ /* 0x000fea0003800200 */
.L_x_190:
        /* <DEDUP_REMOVED lines=11> */
.L_x_194:
[----:B------:R-:W1:Y:S02]  /*9b60*/  MUFU.RCP R51, R52 ;  /* 0x0000003400337308 */ /* 0x000e640000001000 */
[----:B-1----:R-:W-:Y:S04]  /*9b70*/  FFMA R52, R52, R51, -1 ;  /* 0xbf80000034347423 */ /* 0x002fe80000000033 */
[----:B------:R-:W-:Y:S04]  /*9b80*/  FADD.FTZ R52, -R52, -RZ ;  /* 0x800000ff34347221 */ /* 0x000fe80000010100 */
[----:B------:R-:W-:Y:S07]  /*9b90*/  FFMA R51, R51, R52, R51 ;  /* 0x0000003433337223 */ /* 0x000fee0000000033 */
.L_x_195:
[----:B------:R-:W-:Y:S05]  /*9ba0*/  BSYNC.RECONVERGENT B1 ;  /* 0x0000000000017941 */ /* 0x000fea0003800200 */
.L_x_193:
        /* <DEDUP_REMOVED lines=11> */
.L_x_197:
[----:B------:R-:W1:Y:S02]  /*9c60*/  MUFU.RCP R52, R76 ;  /* 0x0000004c00347308 */ /* 0x000e640000001000 */
[----:B-1----:R-:W-:Y:S04]  /*9c70*/  FFMA R53, R76, R52, -1 ;  /* 0xbf8000004c357423 */ /* 0x002fe80000000034 */
[----:B------:R-:W-:Y:S04]  /*9c80*/  FADD.FTZ R53, -R53, -RZ ;  /* 0x800000ff35357221 */ /* 0x000fe80000010100 */
[----:B------:R-:W-:Y:S07]  /*9c90*/  FFMA R52, R52, R53, R52 ;  /* 0x0000003534347223 */ /* 0x000fee0000000034 */
.L_x_198:
[----:B------:R-:W-:Y:S05]  /*9ca0*/  BSYNC.RECONVERGENT B1 ;  /* 0x0000000000017941 */ /* 0x000fea0003800200 */
.L_x_196:
        /* <DEDUP_REMOVED lines=11> */
.L_x_200:
[----:B------:R-:W1:Y:S02]  /*9d60*/  MUFU.RCP R53, R57 ;  /* 0x0000003900357308 */ /* 0x000e640000001000 */
[----:B-1----:R-:W-:Y:S04]  /*9d70*/  FFMA R54, R57, R53, -1 ;  /* 0xbf80000039367423 */ /* 0x002fe80000000035 */
[----:B------:R-:W-:Y:S04]  /*9d80*/  FADD.FTZ R54, -R54, -RZ ;  /* 0x800000ff36367221 */ /* 0x000fe80000010100 */
[----:B------:R-:W-:Y:S07]  /*9d90*/  FFMA R53, R53, R54, R53 ;  /* 0x0000003635357223 */ /* 0x000fee0000000035 */
.L_x_201:
[----:B------:R-:W-:Y:S05]  /*9da0*/  BSYNC.RECONVERGENT B1 ;  /* 0x0000000000017941 */ /* 0x000fea0003800200 */
.L_x_199:
        /* <DEDUP_REMOVED lines=11> */
.L_x_203:
[----:B------:R-:W1:Y:S02]  /*9e60*/  MUFU.RCP R54, R55 ;  /* 0x0000003700367308 */ /* 0x000e640000001000 */
[----:B-1----:R-:W-:Y:S04]  /*9e70*/  FFMA R55, R55, R54, -1 ;  /* 0xbf80000037377423 */ /* 0x002fe80000000036 */
[----:B------:R-:W-:Y:S04]  /*9e80*/  FADD.FTZ R55, -R55, -RZ ;  /* 0x800000ff37377221 */ /* 0x000fe80000010100 */
[----:B------:R-:W-:Y:S07]  /*9e90*/  FFMA R54, R54, R55, R54 ;  /* 0x0000003736367223 */ /* 0x000fee0000000036 */
.L_x_204:
[----:B------:R-:W-:Y:S05]  /*9ea0*/  BSYNC.RECONVERGENT B1 ;  /* 0x0000000000017941 */ /* 0x000fea0003800200 */
.L_x_202:
        /* <DEDUP_REMOVED lines=11> */
.L_x_206:
[----:B------:R-:W1:Y:S02]  /*9f60*/  MUFU.RCP R55, R56 ;  /* 0x0000003800377308 */ /* 0x000e640000001000 */
[----:B-1----:R-:W-:Y:S04]  /*9f70*/  FFMA R56, R56, R55, -1 ;  /* 0xbf80000038387423 */ /* 0x002fe80000000037 */
[----:B------:R-:W-:Y:S04]  /*9f80*/  FADD.FTZ R56, -R56, -RZ ;  /* 0x800000ff38387221 */ /* 0x000fe80000010100 */
[----:B------:R-:W-:Y:S07]  /*9f90*/  FFMA R55, R55, R56, R55 ;  /* 0x0000003837377223 */ /* 0x000fee0000000037 */
.L_x_207:
[----:B------:R-:W-:Y:S05]  /*9fa0*/  BSYNC.RECONVERGENT B1 ;  /* 0x0000000000017941 */ /* 0x000fea0003800200 */
.L_x_205:
        /* <DEDUP_REMOVED lines=11> */
.L_x_209:
[----:B------:R-:W1:Y:S02]  /*a060*/  MUFU.RCP R56, R78 ;  /* 0x0000004e00387308 */ /* 0x000e640000001000 */
[----:B-1----:R-:W-:Y:S04]  /*a070*/  FFMA R57, R78, R56, -1 ;  /* 0xbf8000004e397423 */ /* 0x002fe80000000038 */
[----:B------:R-:W-:Y:S04]  /*a080*/  FADD.FTZ R57, -R57, -RZ ;  /* 0x800000ff39397221 */ /* 0x000fe80000010100 */
[----:B------:R-:W-:Y:S07]  /*a090*/  FFMA R56, R56, R57, R56 ;  /* 0x0000003938387223 */ /* 0x000fee0000000038 */
.L_x_210:
[----:B------:R-:W-:Y:S05]  /*a0a0*/  BSYNC.RECONVERGENT B1 ;  /* 0x0000000000017941 */ /* 0x000fea0003800200 */
.L_x_208:
        /* <DEDUP_REMOVED lines=11> */
.L_x_212:
[----:B------:R-:W1:Y:S02]  /*a160*/  MUFU.RCP R57, R75 ;  /* 0x0000004b00397308 */ /* 0x000e640000001000 */
[----:B-1----:R-:W-:Y:S04]  /*a170*/  FFMA R58, R75, R57, -1 ;  /* 0xbf8000004b3a7423 */ /* 0x002fe80000000039 */
[----:B------:R-:W-:Y:S04]  /*a180*/  FADD.FTZ R58, -R58, -RZ ;  /* 0x800000ff3a3a7221 */ /* 0x000fe80000010100 */
[----:B------:R-:W-:Y:S07]  /*a190*/  FFMA R57, R57, R58, R57 ;  /* 0x0000003a39397223 */ /* 0x000fee0000000039 */
.L_x_213:
[----:B------:R-:W-:Y:S05]  /*a1a0*/  BSYNC.RECONVERGENT B1 ;  /* 0x0000000000017941 */ /* 0x000fea0003800200 */
.L_x_211:
        /* <DEDUP_REMOVED lines=11> */
.L_x_215:
[----:B------:R-:W1:Y:S02]  /*a260*/  MUFU.RCP R58, R59 ;  /* 0x0000003b003a7308 */ /* 0x000e640000001000 */
[----:B-1----:R-:W-:Y:S04]  /*a270*/  FFMA R59, R59, R58, -1 ;  /* 0xbf8000003b3b7423 */ /* 0x002fe8000000003a */
[----:B------:R-:W-:Y:S04]  /*a280*/  FADD.FTZ R59, -R59, -RZ ;  /* 0x800000ff3b3b7221 */ /* 0x000fe80000010100 */
[----:B------:R-:W-:Y:S07]  /*a290*/  FFMA R58, R58, R59, R58 ;  /* 0x0000003b3a3a7223 */ /* 0x000fee000000003a */
.L_x_216:
[----:B------:R-:W-:Y:S05]  /*a2a0*/  BSYNC.RECONVERGENT B1 ;  /* 0x0000000000017941 */ /* 0x000fea0003800200 */
.L_x_214:
        /* <DEDUP_REMOVED lines=11> */
.L_x_218:
[----:B------:R-:W1:Y:S02]  /*a360*/  MUFU.RCP R59, R60 ;  /* 0x0000003c003b7308 */ /* 0x000e640000001000 */
[----:B-1----:R-:W-:Y:S04]  /*a370*/  FFMA R60, R60, R59, -1 ;  /* 0xbf8000003c3c7423 */ /* 0x002fe8000000003b */
[----:B------:R-:W-:Y:S04]  /*a380*/  FADD.FTZ R60, -R60, -RZ ;  /* 0x800000ff3c3c7221 */ /* 0x000fe80000010100 */
[----:B------:R-:W-:Y:S07]  /*a390*/  FFMA R59, R59, R60, R59 ;  /* 0x0000003c3b3b7223 */ /* 0x000fee000000003b */
.L_x_219:
[----:B------:R-:W-:Y:S05]  /*a3a0*/  BSYNC.RECONVERGENT B1 ;  /* 0x0000000000017941 */ /* 0x000fea0003800200 */
.L_x_217:
        /* <DEDUP_REMOVED lines=11> */
.L_x_221:
[----:B------:R-:W1:Y:S02]  /*a460*/  MUFU.RCP R60, R61 ;  /* 0x0000003d003c7308 */ /* 0x000e640000001000 */
[----:B-1----:R-:W-:Y:S04]  /*a470*/  FFMA R61, R61, R60, -1 ;  /* 0xbf8000003d3d7423 */ /* 0x002fe8000000003c */
[----:B------:R-:W-:Y:S04]  /*a480*/  FADD.FTZ R61, -R61, -RZ ;  /* 0x800000ff3d3d7221 */ /* 0x000fe80000010100 */
[----:B------:R-:W-:Y:S07]  /*a490*/  FFMA R60, R60, R61, R60 ;  /* 0x0000003d3c3c7223 */ /* 0x000fee000000003c */
.L_x_222:
[----:B------:R-:W-:Y:S05]  /*a4a0*/  BSYNC.RECONVERGENT B1 ;  /* 0x0000000000017941 */ /* 0x000fea0003800200 */
.L_x_220:
        /* <DEDUP_REMOVED lines=11> */
.L_x_224:
[----:B------:R-:W1:Y:S02]  /*a560*/  MUFU.RCP R61, R74 ;  /* 0x0000004a003d7308 */ /* 0x000e640000001000 */
[----:B-1----:R-:W-:Y:S04]  /*a570*/  FFMA R62, R74, R61, -1 ;  /* 0xbf8000004a3e7423 */ /* 0x002fe8000000003d */
[----:B------:R-:W-:Y:S04]  /*a580*/  FADD.FTZ R62, -R62, -RZ ;  /* 0x800000ff3e3e7221 */ /* 0x000fe80000010100 */
[----:B------:R-:W-:Y:S07]  /*a590*/  FFMA R61, R61, R62, R61 ;  /* 0x0000003e3d3d7223 */ /* 0x000fee000000003d */
.L_x_225:
[----:B------:R-:W-:Y:S05]  /*a5a0*/  BSYNC.RECONVERGENT B1 ;  /* 0x0000000000017941 */ /* 0x000fea0003800200 */
.L_x_223:
        /* <DEDUP_REMOVED lines=11> */
.L_x_227:
[----:B------:R-:W1:Y:S02]  /*a660*/  MUFU.RCP R62, R63 ;  /* 0x0000003f003e7308 */ /* 0x000e640000001000 */
[----:B-1----:R-:W-:Y:S04]  /*a670*/  FFMA R63, R63, R62, -1 ;  /* 0xbf8000003f3f7423 */ /* 0x002fe8000000003e */
[----:B------:R-:W-:Y:S04]  /*a680*/  FADD.FTZ R63, -R63, -RZ ;  /* 0x800000ff3f3f7221 */ /* 0x000fe80000010100 */
[----:B------:R-:W-:Y:S07]  /*a690*/  FFMA R62, R62, R63, R62 ;  /* 0x0000003f3e3e7223 */ /* 0x000fee000000003e */
.L_x_228:
[----:B------:R-:W-:Y:S05]  /*a6a0*/  BSYNC.RECONVERGENT B1 ;  /* 0x0000000000017941 */ /* 0x000fea0003800200 */
.L_x_226:
        /* <DEDUP_REMOVED lines=11> */
.L_x_230:
[----:B------:R-:W1:Y:S02]  /*a760*/  MUFU.RCP R63, R72 ;  /* 0x00000048003f7308 */ /* 0x000e640000001000 */
[----:B-1----:R-:W-:Y:S04]  /*a770*/  FFMA R64, R72, R63, -1 ;  /* 0xbf80000048407423 */ /* 0x002fe8000000003f */
[----:B------:R-:W-:Y:S04]  /*a780*/  FADD.FTZ R64, -R64, -RZ ;  /* 0x800000ff40407221 */ /* 0x000fe80000010100 */
[----:B------:R-:W-:Y:S07]  /*a790*/  FFMA R63, R63, R64, R63 ;  /* 0x000000403f3f7223 */ /* 0x000fee000000003f */
.L_x_231:
[----:B------:R-:W-:Y:S05]  /*a7a0*/  BSYNC.RECONVERGENT B1 ;  /* 0x0000000000017941 */ /* 0x000fea0003800200 */
.L_x_229:
        /* <DEDUP_REMOVED lines=9> */
[----:B------:R-:W-:Y:S05]  /*a840*/  BRA `(.L_x_234) ;  /* 0x0000000000107947 */ /* 0x000fea0003800000 */
.L_x_233:
[----:B------:R-:W1:Y:S02]  /*a850*/  MUFU.RCP R64, R71 ;  /* 0x0000004700407308 */ /* 0x000e640000001000 */
[----:B-1----:R-:W-:Y:S04]  /*a860*/  FFMA R71, R71, R64, -1 ;  /* 0xbf80000047477423 */ /* 0x002fe80000000040 */
[----:B------:R-:W-:Y:S04]  /*a870*/  FADD.FTZ R71, -R71, -RZ ;  /* 0x800000ff47477221 */ /* 0x000fe80000010100 */
[----:B------:R-:W-:Y:S07]  /*a880*/  FFMA R64, R64, R71, R64 ;  /* 0x0000004740407223 */ /* 0x000fee0000000040 */
.L_x_234:
[----:B------:R-:W-:Y:S05]  /*a890*/  BSYNC.RECONVERGENT B1 ;  /* 0x0000000000017941 */ /* 0x000fea0003800200 */
.L_x_232:
[----:B------:R-:W-:Y:S01]  /*a8a0*/  LOP3.LUT P0, RZ, R141, 0x80, RZ, 0xc0, !PT ;  /* 0x000000808dff7812 */ /* 0x000fe2000780c0ff */
[----:B------:R-:W-:Y:S01]  /*a8b0*/  USHF.L.U32 UR8, UR42, 0xc, URZ ;  /* 0x0000000c2a087899 */ /* 0x000fe200080006ff */
[----:B------:R-:W-:Y:S01]  /*a8c0*/  FMUL R34, R3, R34 ;  /* 0x0000002203227220 */ /* 0x000fe20000400000 */
        /* <DEDUP_REMOVED lines=8> */
[----:B------:R-:W-:Y:S01]  /*a950*/  LOP3.LUT R0, R140, UR8, RZ, 0xfc, !PT ;  /* 0x000000088c007c12 */ /* 0x000fe2000f8efcff */
[----:B------:R-:W-:Y:S01]  /*a960*/  FMUL R33, R2, R33 ;  /* 0x0000002102217220 */ /* 0x000fe20000400000 */
[----:B------:R-:W-:Y:S01]  /*a970*/  F2FP.SATFINITE.E4M3.F32.PACK_AB_MERGE_C R43, R44, R43, RZ ;  /* 0x0000002b2c2b723e */ /* 0x000fe200048070ff */
[----:B------:R-:W-:Y:S01]  /*a980*/  FMUL R37, R4, R37 ;  /* 0x0000002504257220 */ /* 0x000fe20000400000 */
[----:B------:R-:W-:Y:S01]  /*a990*/  F2FP.SATFINITE.E4M3.F32.PACK_AB_MERGE_C R47, R48, R47, RZ ;  /* 0x0000002f302f723e */ /* 0x000fe200048070ff */
[----:B------:R-:W-:Y:S01]  /*a9a0*/  FMUL R38, R5, R38 ;  /* 0x0000002605267220 */ /* 0x000fe20000400000 */
[----:B------:R-:W-:Y:S01]  /*a9b0*/  IADD3 R2, PT, PT, R0, UR41, RZ ;  /* 0x0000002900027c10 */ /* 0x000fe2000fffe0ff */
[----:B------:R-:W-:Y:S01]  /*a9c0*/  FMUL R10, R8, R41 ;  /* 0x00000029080a7220 */ /* 0x000fe20000400000 */
[----:B------:R-:W-:Y:S01]  /*a9d0*/  F2FP.SATFINITE.E4M3.F32.PACK_AB_MERGE_C R8, R36, R34, RZ ;  /* 0x000000222408723e */ /* 0x000fe200048070ff */
[----:B------:R-:W-:Y:S01]  /*a9e0*/  FMUL R42, R9, R42 ;  /* 0x0000002a092a7220 */ /* 0x000fe20000400000 */
[----:B------:R-:W-:Y:S01]  /*a9f0*/  F2FP.SATFINITE.E4M3.F32.PACK_AB_MERGE_C R9, R40, R39, RZ ;  /* 0x000000272809723e */ /* 0x000fe200048070ff */
[----:B------:R-:W-:Y:S01]  /*aa00*/  FMUL R11, R12, R45 ;  /* 0x0000002d0c0b7220 */ /* 0x000fe20000400000 */
[----:B------:R-:W-:Y:S01]  /*aa10*/  F2FP.SATFINITE.E4M3.F32.PACK_AB_MERGE_C R8, R33, R32, R8 ;  /* 0x000000202108723e */ /* 0x000fe20004807008 */
[----:B------:R-:W-:Y:S01]  /*aa20*/  FMUL R46, R13, R46 ;  /* 0x0000002e0d2e7220 */ /* 0x000fe20000400000 */
[----:B------:R-:W-:Y:S01]  /*aa30*/  F2FP.SATFINITE.E4M3.F32.PACK_AB_MERGE_C R9, R38, R37, R9 ;  /* 0x000000252609723e */ /* 0x000fe20004807009 */
        /* <DEDUP_REMOVED lines=15> */
[----:B------:R1:W-:Y:S01]  /*ab30*/  STS.128 [R0+UR41+0x2300], R8 ;  /* 0x0023000800007988 */ /* 0x0003e20008000c29 */
[----:B------:R-:W-:Y:S01]  /*ab40*/  F2FP.SATFINITE.E4M3.F32.PACK_AB_MERGE_C R51, R52, R51, RZ ;  /* 0x000000333433723e */ /* 0x000fe200048070ff */
[----:B------:R-:W-:Y:S01]  /*ab50*/  FMUL R58, R25, R58 ;  /* 0x0000003a193a7220 */ /* 0x000fe20000400000 */
[----:B------:R-:W-:Y:S01]  /*ab60*/  F2FP.SATFINITE.E4M3.F32.PACK_AB_MERGE_C R55, R56, R55, RZ ;  /* 0x000000373837723e */ /* 0x000fe200048070ff */
[----:B------:R-:W-:Y:S01]  /*ab70*/  FMUL R7, R28, R61 ;  /* 0x0000003d1c077220 */ /* 0x000fe20000400000 */
[----:B------:R-:W-:Y:S01]  /*ab80*/  FMUL R62, R29, R62 ;  /* 0x0000003e1d3e7220 */ /* 0x000fe20000400000 */
[----:B------:R-:W-:Y:S01]  /*ab90*/  F2FP.SATFINITE.E4M3.F32.PACK_AB_MERGE_C R59, R60, R59, RZ ;  /* 0x0000003b3c3b723e */ /* 0x000fe200048070ff */
[----:B------:R-:W-:Y:S01]  /*aba0*/  BSSY.RECONVERGENT B0, `(.L_x_235) ;  /* 0x000002d000007945 */ /* 0x000fe20003800200 */
[----:B------:R-:W-:Y:S02]  /*abb0*/  F2FP.SATFINITE.E4M3.F32.PACK_AB_MERGE_C R63, R64, R63, RZ ;  /* 0x0000003f403f723e */ /* 0x000fe400048070ff */
[C---:B------:R-:W-:Y:S02]  /*abc0*/  IADD3 R3, PT, PT, R2.reuse, 0x2300, RZ ;  /* 0x0000230002037810 */ /* 0x040fe40007ffe0ff */
[----:B------:R-:W-:Y:S02]  /*abd0*/  IADD3 R2, PT, PT, R2, 0x2310, RZ ;  /* 0x0000231002027810 */ /* 0x000fe40007ffe0ff */
[----:B------:R-:W-:Y:S02]  /*abe0*/  F2FP.SATFINITE.E4M3.F32.PACK_AB_MERGE_C R4, R50, R4, R51 ;  /* 0x000000043204723e */ /* 0x000fe40004807033 */
[----:B------:R-:W-:Y:S02]  /*abf0*/  F2FP.SATFINITE.E4M3.F32.PACK_AB_MERGE_C R5, R54, R5, R55 ;  /* 0x000000053605723e */ /* 0x000fe40004807037 */
[----:B------:R-:W-:Y:S02]  /*ac00*/  F2FP.SATFINITE.E4M3.F32.PACK_AB_MERGE_C R6, R58, R6, R59 ;  /* 0x000000063a06723e */ /* 0x000fe4000480703b */
[----:B------:R-:W-:Y:S02]  /*ac10*/  F2FP.SATFINITE.E4M3.F32.PACK_AB_MERGE_C R7, R62, R7, R63 ;  /* 0x000000073e07723e */ /* 0x000fe4000480703f */
[----:B------:R-:W-:Y:S02]  /*ac20*/  @P0 IADD3 R2, PT, PT, R3, -0x10, RZ ;  /* 0xfffffff003020810 */ /* 0x000fe40007ffe0ff */
[----:B------:R-:W-:Y:S03]  /*ac30*/  ISETP.NE.AND P0, PT, R142, RZ, PT ;  /* 0x000000ff8e00720c */ /* 0x000fe60003f05270 */
[----:B------:R1:W-:Y:S01]  /*ac40*/  STS.128 [R2], R4 ;  /* 0x0000000402007388 */ /* 0x0003e20000000c00 */
[----:B------:R-:W-:Y:S01]  /*ac50*/  @!PT LDS RZ, [RZ] ;  /* 0x00000000fffff984 */ /* 0x000fe20000000800 */
[----:B------:R-:W-:Y:S01]  /*ac60*/  @!PT LDS RZ, [RZ] ;  /* 0x00000000fffff984 */ /* 0x000fe20000000800 */
[----:B------:R-:W-:Y:S01]  /*ac70*/  @!PT LDS RZ, [RZ] ;  /* 0x00000000fffff984 */ /* 0x000fe20000000800 */
[----:B------:R-:W-:Y:S01]  /*ac80*/  @!PT LDS RZ, [RZ] ;  /* 0x00000000fffff984 */ /* 0x000fe20000000800 */
[----:B------:R2:W-:Y:S07]  /*ac90*/  MEMBAR.ALL.CTA ;  /* 0x0000000000007992 */ /* 0x0005ee0000008000 */
[----:B--2---:R-:W2:Y:S02]  /*aca0*/  FENCE.VIEW.ASYNC.S ;  /* 0x00000000000073c6 */ /* 0x004ea40000000000 */
[----:B--2---:R-:W-:Y:S06]  /*acb0*/  BAR.SYNC.DEFER_BLOCKING 0x1, 0x80 ;  /* 0x0042000000007b1d */ /* 0x004fec0000010000 */
[----:B------:R-:W-:Y:S05]  /*acc0*/  @P0 BRA `(.L_x_236) ;  /* 0x0000000000680947 */ /* 0x000fea0003800000 */
[----:B------:R-:W-:Y:S01]  /*acd0*/  UIADD3 UR10, UP0, UPT, UR46, 0x680, URZ ;  /* 0x000006802e0a7890 */ /* 0x000fe2000ff1e0ff */
[----:B------:R-:W-:Y:S01]  /*ace0*/  R2UR UR6, R126 ;  /* 0x000000007e0672ca */ /* 0x000fe200000e0000 */
[----:B------:R-:W-:Y:S01]  /*acf0*/  UIADD3 UR9, UPT, UPT, UR41, UR8, URZ ;  /* 0x0000000829097290 */ /* 0x000fe2000fffe0ff */
[----:B-1----:R-:W-:Y:S01]  /*ad00*/  IMAD.IADD R0, R125, 0x1, R67 ;  /* 0x000000017d007824 */ /* 0x002fe200078e0243 */
[----:B------:R-:W-:Y:S01]  /*ad10*/  UIADD3.X UR11, UPT, UPT, URZ, UR47, URZ, UP0, !UPT ;  /* 0x0000002fff0b7290 */ /* 0x000fe200087fe4ff */
[----:B------:R-:W-:Y:S01]  /*ad20*/  PLOP3.LUT P0, PT, PT, PT, PT, 0x80, 0x8 ;  /* 0x000000000008781c */ /* 0x000fe20003f0f070 */
[----:B------:R-:W-:Y:S11]  /*ad30*/  UIADD3 UR4, UPT, UPT, UR9, 0x2300, URZ ;  /* 0x0000230009047890 */ /* 0x000ff6000fffe0ff */
[----:B------:R-:W-:Y:S01]  /*ad40*/  @!UPT UIADD3 URZ, UPT, UPT, URZ, URZ, URZ ;  /* 0x000000fffffff290 */ /* 0x000fe2000fffe0ff */
.L_x_237:
[----:B------:R-:W-:Y:S02]  /*ad50*/  PLOP3.LUT P1, PT, P1, P0, PT, 0xf2, 0x2f ;  /* 0x00000000002f781c */ /* 0x000fe40000f21e72 */
[----:B------:R-:W-:Y:S01]  /*ad60*/  @P0 R2UR P1, UR5, R0 ;  /* 0x00000000000502ca */ /* 0x000fe20000020000 */
[----:B------:R-:W-:Y:S07]  /*ad70*/  UMOV UR7, UR36 ;  /* 0x0000002400077c82 */ /* 0x000fee0008000000 */
[----:B------:R-:W-:Y:S05]  /*ad80*/  @P0 PLOP3.LUT P0, PT, P1, PT, PT, 0x80, 0x8 ;  /* 0x000000000008081c */ /* 0x000fea0000f0f070 */
[----:B------:R1:W-:Y:S08]  /*ad90*/  UTMASTG.3D [UR4], [UR10] ;  /* 0x000000040a0073b5 */ /* 0x0003f00008010000 */
[----:B-1----:R-:W-:Y:S05]  /*ada0*/  @P0 BRA.U.ANY `(.L_x_237) ;  /* 0xfffffffd00e80947 */ /* 0x002fea000393ffff */
[----:B------:R-:W-:Y:S01]  /*adb0*/  R2UR UR6, R126 ;  /* 0x000000007e0672ca */ /* 0x000fe200000e0000 */
[----:B------:R-:W-:Y:S01]  /*adc0*/  UIADD3 UR4, UPT, UPT, UR9, 0x2b00, URZ ;  /* 0x00002b0009047890 */ /* 0x000fe2000fffe0ff */
[----:B------:R-:W-:Y:S01]  /*add0*/  PLOP3.LUT P0, PT, PT, PT, PT, 0x80, 0x8 ;  /* 0x000000000008781c */ /* 0x000fe20003f0f070 */
[----:B------:R-:W-:Y:S11]  /*ade0*/  VIADD R0, R0, 0x40 ;  /* 0x0000004000007836 */ /* 0x000ff60000000000 */
[----:B------:R-:W-:Y:S01]  /*adf0*/  @!UPT UIADD3 URZ, UPT, UPT, URZ, URZ, URZ ;  /* 0x000000fffffff290 */ /* 0x000fe2000fffe0ff */
.L_x_238:
[----:B------:R-:W-:Y:S02]  /*ae00*/  PLOP3.LUT P1, PT, P1, P0, PT, 0xf2, 0x2f ;  /* 0x00000000002f781c */ /* 0x000fe40000f21e72 */
[----:B------:R-:W-:Y:S01]  /*ae10*/  @P0 R2UR P1, UR5, R0 ;  /* 0x00000000000502ca */ /* 0x000fe20000020000 */
[----:B------:R-:W-:Y:S07]  /*ae20*/  UMOV UR7, UR36 ;  /* 0x0000002400077c82 */ /* 0x000fee0008000000 */
[----:B------:R-:W-:Y:S05]  /*ae30*/  @P0 PLOP3.LUT P0, PT, P1, PT, PT, 0x80, 0x8 ;  /* 0x000000000008081c */ /* 0x000fea0000f0f070 */
[----:B------:R1:W-:Y:S08]  /*ae40*/  UTMASTG.3D [UR4], [UR10] ;  /* 0x000000040a0073b5 */ /* 0x0003f00008010000 */
[----:B-1----:R-:W-:Y:S05]  /*ae50*/  @P0 BRA.U.ANY `(.L_x_238) ;  /* 0xfffffffd00e80947 */ /* 0x002fea000393ffff */
[----:B------:R0:W-:Y:S02]  /*ae60*/  UTMACMDFLUSH ;  /* 0x00000000000079b7 */ /* 0x0001e40000000000 */
.L_x_236:
[----:B------:R-:W-:Y:S05]  /*ae70*/  BSYNC.RECONVERGENT B0 ;  /* 0x0000000000007941 */ /* 0x000fea0003800200 */
.L_x_235:
[----:B------:R-:W-:Y:S01]  /*ae80*/  UIADD3 UR42, UPT, UPT, UR42, 0x1, URZ ;  /* 0x000000012a2a7890 */ /* 0x000fe2000fffe0ff */
[----:B------:R-:W-:Y:S01]  /*ae90*/  ISETP.NE.AND P0, PT, R142, RZ, PT ;  /* 0x000000ff8e00720c */ /* 0x000fe20003f05270 */
[----:B------:R-:W-:Y:S02]  /*aea0*/  BSSY.RECONVERGENT B0, `(.L_x_239) ;  /* 0x0000005000007945 */ /* 0x000fe40003800200 */
[----:B------:R-:W-:Y:S04]  /*aeb0*/  UISETP.NE.AND UP0, UPT, UR42, 0x2, UPT ;  /* 0x000000022a00788c */ /* 0x000fe8000bf05270 */
[----:B------:R-:W-:Y:S06]  /*aec0*/  USEL UR42, UR42, URZ, UP0 ;  /* 0x000000ff2a2a7287 */ /* 0x000fec0008000000 */
[----:B------:R-:W-:Y:S05]  /*aed0*/  @P0 BRA `(.L_x_240) ;  /* 0x0000000000040947 */ /* 0x000fea0003800000 */
[----:B------:R-:W-:Y:S04]  /*aee0*/  DEPBAR.LE SB0, 0x1 ;  /* 0x000080400000791a */ /* 0x000fe80000000000 */
.L_x_240:
[----:B------:R-:W-:Y:S05]  /*aef0*/  BSYNC.RECONVERGENT B0 ;  /* 0x0000000000007941 */ /* 0x000fea0003800200 */
.L_x_239:
[----:B------:R-:W-:Y:S01]  /*af00*/  BAR.SYNC.DEFER_BLOCKING 0x1, 0x80 ;  /* 0x0042000000007b1d */ /* 0x000fe20000010000 */
[----:B------:R-:W-:Y:S01]  /*af10*/  ISETP.NE.AND P1, PT, R147, RZ, PT ;  /* 0x000000ff9300720c */ /* 0x000fe20003f25270 */
[----:B------:R-:W-:Y:S01]  /*af20*/  IMAD.MOV.U32 R67, RZ, RZ, 0x20 ;  /* 0x00000020ff437424 */ /* 0x000fe200078e00ff */
[----:B------:R-:W-:Y:S02]  /*af30*/  ISETP.NE.AND P0, PT, R149, RZ, PT ;  /* 0x000000ff9500720c */ /* 0x000fe40003f05270 */
[----:B------:R-:W-:Y:S02]  /*af40*/  ISETP.NE.AND P2, PT, R146, RZ, PT ;  /* 0x000000ff9200720c */ /* 0x000fe40003f45270 */
[----:B------:R-:W-:Y:S02]  /*af50*/  PLOP3.LUT P1, PT, P0, P1, PT, 0xf8, 0x8f ;  /* 0x00000000008f781c */ /* 0x000fe40000723f70 */
[----:B------:R-:W-:Y:S11]  /*af60*/  SEL R132, R132, 0x1, P0 ;  /* 0x0000000184847807 */ /* 0x000ff60000000000 */
[----:B-1----:R-:W-:Y:S02]  /*af70*/  @!P1 LEA R2, R137, UR41, 0x3 ;  /* 0x0000002989029c11 */ /* 0x002fe4000f8e18ff */
[----:B------:R-:W-:Y:S04]  /*af80*/  @!P1 SHF.L.U32 R0, R136, 0x1f, RZ ;  /* 0x0000001f88009819 */ /* 0x000fe800000006ff */
[----:B------:R-:W1:Y:S02]  /*af90*/  @!P1 SYNCS.PHASECHK.TRANS64.TRYWAIT P0, [R2+URZ+0x1a0], R0 ;  /* 0x0001a000020095a7 */ /* 0x000e6400080011ff */
[----:B-1----:R-:W-:Y:S02]  /*afa0*/  @!P1 SEL R132, RZ, 0x1, !P0 ;  /* 0x00000001ff849807 */ /* 0x002fe40004000000 */
[----:B------:R-:W-:Y:S02]  /*afb0*/  PLOP3.LUT P1, PT, PT, PT, PT, 0x80, 0x8 ;  /* 0x000000000008781c */ /* 0x000fe40003f2f070 */
[----:B------:R-:W-:Y:S02]  /*afc0*/  PLOP3.LUT P0, PT, PT, PT, PT, 0x8, 0x80 ;  /* 0x000000000080781c */ /* 0x000fe40003f0e170 */
[----:B------:R-:W-:Y:S01]  /*afd0*/  P2R R147, PR, RZ, 0x2 ;  /* 0x00000002ff937803 */ /* 0x000fe20000000000 */
[----:B------:R-:W-:Y:S10]  /*afe0*/  @P2 BRA `(.L_x_241) ;  /* 0xffffffb800f82947 */ /* 0x000ff4000383ffff */
[----:B------:R-:W-:Y:S01]  /*aff0*/  ISETP.NE.AND P2, PT, R145, RZ, PT ;  /* 0x000000ff9100720c */ /* 0x000fe20003f45270 */
[----:B------:R-:W-:Y:S01]  /*b000*/  IMAD.MOV.U32 R137, RZ, RZ, R130 ;  /* 0x000000ffff897224 */ /* 0x000fe200078e0082 */
[----:B------:R-:W-:Y:S01]  /*b010*/  ISETP.NE.AND P0, PT, R127, 0x2, PT ;  /* 0x000000027f00780c */ /* 0x000fe20003f05270 */
[----:B------:R-:W-:Y:S02]  /*b020*/  IMAD.MOV.U32 R136, RZ, RZ, R131 ;  /* 0x000000ffff887224 */ /* 0x000fe400078e0083 */
[----:B------:R-:W-:Y:S01]  /*b030*/  IMAD.IADD R22, R133, 0x1, R114 ;  /* 0x0000000185167824 */ /* 0x000fe200078e0272 */
[----:B------:R-:W-:Y:S01]  /*b040*/  SEL R0, RZ, 0x1, P0 ;  /* 0x00000001ff007807 */ /* 0x000fe20000000000 */
[----:B------:R-:W-:Y:S01]  /*b050*/  IMAD.IADD R23, R134, 0x1, R115 ;  /* 0x0000000186177824 */ /* 0x000fe200078e0273 */
[----:B------:R-:W-:Y:S02]  /*b060*/  SEL R127, R127, RZ, P0 ;  /* 0x000000ff7f7f7207 */ /* 0x000fe40000000000 */
[----:B------:R-:W-:-:S03]  /*b070*/  LOP3.LUT R138, R138, R0, RZ, 0x3c, !PT ;  /* 0x000000008a8a7212 */ /* 0x000fc600078e3cff */
[----:B------:R-:W-:Y:S01]  /*b080*/  @P2 R2UR UR36, R135 ;  /* 0x00000000872422ca */ /* 0x000fe200000e0000 */
[----:B------:R-:W-:-:S14]  /*b090*/  @P2 BRA `(.L_x_242) ;  /* 0xffffffac00882947 */ /* 0x000fdc000383ffff */
[----:B------:R-:W-:Y:S05]  /*b0a0*/  EXIT ;  /* 0x000000000000794d */ /* 0x000fea0003800000 */
.L_x_25:
[----:B--2---:R2:W4:Y:S02]  /*b0b0*/  SYNCS.PHASECHK.TRANS64.TRYWAIT P0, [R2+URZ+0x240], R3 ;  /* 0x00024003020075a7 */ /* 0x00452400080011ff */
[----:B----4-:R-:W-:Y:S05]  /*b0c0*/  @!P0 NANOSLEEP.SYNCS 0x989680 ;  /* 0x009896800000895d */ /* 0x010fea0003900000 */
[----:B------:R-:W4:Y:S02]  /*b0d0*/  @!P0 SYNCS.PHASECHK.TRANS64 P0, [R2+URZ+0x240], R3 ;  /* 0x00024003020085a7 */ /* 0x000f2400080010ff */
[----:B----4-:R-:W-:Y:S05]  /*b0e0*/  @!P0 BRA `(.L_x_25) ;  /* 0xfffffffc00f08947 */ /* 0x010fea000383ffff */
[----:B------:R-:W-:Y:S05]  /*b0f0*/  BRA `(.L_x_243) ;  /* 0xffffff6800587947 */ /* 0x000fea000383ffff */
.L_x_28:
[----:B------:R-:W-:-:S07]  /*b100*/  MOV R2, UR33 ;  /* 0x0000002100027c02 */ /* 0x000fce0008000f00 */
.L_x_244:
[----:B-1----:R1:W2:Y:S02]  /*b110*/  SYNCS.PHASECHK.TRANS64.TRYWAIT P0, [R2+URZ+0xd0], R4 ;  /* 0x0000d004020075a7 */ /* 0x0022a400080011ff */
[----:B--2---:R-:W-:Y:S05]  /*b120*/  @!P0 NANOSLEEP.SYNCS 0x989680 ;  /* 0x009896800000895d */ /* 0x004fea0003900000 */
[----:B------:R-:W2:Y:S02]  /*b130*/  @!P0 SYNCS.PHASECHK.TRANS64 P0, [R2+URZ+0xd0], R4 ;  /* 0x0000d004020085a7 */ /* 0x000ea400080010ff */
[----:B--2---:R-:W-:Y:S05]  /*b140*/  @!P0 BRA `(.L_x_244) ;  /* 0xfffffffc00f08947 */ /* 0x004fea000383ffff */
[----:B------:R-:W-:Y:S05]  /*b150*/  BRA `(.L_x_27) ;  /* 0xffffff6800bc7947 */ /* 0x000fea000383ffff */
.L_x_35:
[----:B-1----:R-:W-:-:S07]  /*b160*/  MOV R2, UR17 ;  /* 0x0000001100027c02 */ /* 0x002fce0008000f00 */
.L_x_245:
[----:B-1----:R1:W2:Y:S02]  /*b170*/  SYNCS.PHASECHK.TRANS64.TRYWAIT P0, [R2+URZ+0xd0], R4 ;  /* 0x0000d004020075a7 */ /* 0x0022a400080011ff */
[----:B--2---:R-:W-:Y:S05]  /*b180*/  @!P0 NANOSLEEP.SYNCS 0x989680 ;  /* 0x009896800000895d */ /* 0x004fea0003900000 */
[----:B------:R-:W2:Y:S02]  /*b190*/  @!P0 SYNCS.PHASECHK.TRANS64 P0, [R2+URZ+0xd0], R4 ;  /* 0x0000d004020085a7 */ /* 0x000ea400080010ff */
[----:B--2---:R-:W-:Y:S05]  /*b1a0*/  @!P0 BRA `(.L_x_245) ;  /* 0xfffffffc00f08947 */ /* 0x004fea000383ffff */
[----:B------:R-:W-:Y:S05]  /*b1b0*/  BRA `(.L_x_34) ;  /* 0xffffff6c00787947 */ /* 0x000fea000383ffff */
.L_x_40:
[----:B-1----:R1:W2:Y:S02]  /*b1c0*/  SYNCS.PHASECHK.TRANS64.TRYWAIT P0, [R2+URZ+0x1d0], R3 ;  /* 0x0001d003020075a7 */ /* 0x0022a400080011ff */
[----:B--2---:R-:W-:Y:S05]  /*b1d0*/  @!P0 NANOSLEEP.SYNCS 0x989680 ;  /* 0x009896800000895d */ /* 0x004fea0003900000 */
[----:B------:R-:W2:Y:S02]  /*b1e0*/  @!P0 SYNCS.PHASECHK.TRANS64 P0, [R2+URZ+0x1d0], R3 ;  /* 0x0001d003020085a7 */ /* 0x000ea400080010ff */
[----:B--2---:R-:W-:Y:S05]  /*b1f0*/  @!P0 BRA `(.L_x_40) ;  /* 0xfffffffc00f08947 */ /* 0x004fea000383ffff */
[----:B------:R-:W-:Y:S05]  /*b200*/  BRA `(.L_x_246) ;  /* 0xffffff7000187947 */ /* 0x000fea000383ffff */
.L_x_44:
[----:B---3--:R-:W-:-:S07]  /*b210*/  MOV R0, UR4 ;  /* 0x0000000400007c02 */ /* 0x008fce0008000f00 */
.L_x_247:
[----:B-1----:R1:W2:Y:S02]  /*b220*/  SYNCS.PHASECHK.TRANS64.TRYWAIT P0, [R0+URZ], R2 ;  /* 0x00000002000075a7 */ /* 0x0022a400080011ff */
[----:B--2---:R-:W-:Y:S05]  /*b230*/  @!P0 NANOSLEEP.SYNCS 0x989680 ;  /* 0x009896800000895d */ /* 0x004fea0003900000 */
[----:B------:R-:W2:Y:S02]  /*b240*/  @!P0 SYNCS.PHASECHK.TRANS64 P0, [R0+URZ], R2 ;  /* 0x00000002000085a7 */ /* 0x000ea400080010ff */
[----:B--2---:R-:W-:Y:S05]  /*b250*/  @!P0 BRA `(.L_x_247) ;  /* 0xfffffffc00f08947 */ /* 0x004fea000383ffff */
[----:B------:R-:W-:Y:S05]  /*b260*/  BRA `(.L_x_248) ;  /* 0xffffff7400887947 */ /* 0x000fea000383ffff */
.L_x_45:
[----:B---3--:R-:W-:-:S07]  /*b270*/  MOV R0, UR4 ;  /* 0x0000000400007c02 */ /* 0x008fce0008000f00 */
.L_x_249:
[----:B-1----:R1:W2:Y:S02]  /*b280*/  SYNCS.PHASECHK.TRANS64.TRYWAIT P0, [R0+URZ], R3 ;  /* 0x00000003000075a7 */ /* 0x0022a400080011ff */
[----:B--2---:R-:W-:Y:S05]  /*b290*/  @!P0 NANOSLEEP.SYNCS 0x989680 ;  /* 0x009896800000895d */ /* 0x004fea0003900000 */
[----:B------:R-:W2:Y:S02]  /*b2a0*/  @!P0 SYNCS.PHASECHK.TRANS64 P0, [R0+URZ], R3 ;  /* 0x00000003000085a7 */ /* 0x000ea400080010ff */
[----:B--2---:R-:W-:Y:S05]  /*b2b0*/  @!P0 BRA `(.L_x_249) ;  /* 0xfffffffc00f08947 */ /* 0x004fea000383ffff */
[----:B------:R-:W-:Y:S05]  /*b2c0*/  BRA `(.L_x_250) ;  /* 0xffffff7400947947 */ /* 0x000fea000383ffff */
.L_x_46:
[----:B---3--:R-:W-:-:S07]  /*b2d0*/  MOV R0, UR4 ;  /* 0x0000000400007c02 */ /* 0x008fce0008000f00 */
.L_x_251:
[----:B-1----:R1:W2:Y:S02]  /*b2e0*/  SYNCS.PHASECHK.TRANS64.TRYWAIT P0, [R0+URZ], R3 ;  /* 0x00000003000075a7 */ /* 0x0022a400080011ff */
[----:B--2---:R-:W-:Y:S05]  /*b2f0*/  @!P0 NANOSLEEP.SYNCS 0x989680 ;  /* 0x009896800000895d */ /* 0x004fea0003900000 */
[----:B------:R-:W2:Y:S02]  /*b300*/  @!P0 SYNCS.PHASECHK.TRANS64 P0, [R0+URZ], R3 ;  /* 0x00000003000085a7 */ /* 0x000ea400080010ff */
[----:B--2---:R-:W-:Y:S05]  /*b310*/  @!P0 BRA `(.L_x_251) ;  /* 0xfffffffc00f08947 */ /* 0x004fea000383ffff */
[----:B------:R-:W-:Y:S05]  /*b320*/  BRA `(.L_x_252) ;  /* 0xffffff7400a07947 */ /* 0x000fea000383ffff */
.L_x_47:
[----:B---3--:R-:W-:-:S07]  /*b330*/  MOV R0, UR4 ;  /* 0x0000000400007c02 */ /* 0x008fce0008000f00 */
.L_x_253:
[----:B-1----:R1:W2:Y:S02]  /*b340*/  SYNCS.PHASECHK.TRANS64.TRYWAIT P0, [R0+URZ], R3 ;  /* 0x00000003000075a7 */ /* 0x0022a400080011ff */
[----:B--2---:R-:W-:Y:S05]  /*b350*/  @!P0 NANOSLEEP.SYNCS 0x989680 ;  /* 0x009896800000895d */ /* 0x004fea0003900000 */
[----:B------:R-:W2:Y:S02]  /*b360*/  @!P0 SYNCS.PHASECHK.TRANS64 P0, [R0+URZ], R3 ;  /* 0x00000003000085a7 */ /* 0x000ea400080010ff */
[----:B--2---:R-:W-:Y:S05]  /*b370*/  @!P0 BRA `(.L_x_253) ;  /* 0xfffffffc00f08947 */ /* 0x004fea000383ffff */
[----:B------:R-:W-:Y:S05]  /*b380*/  BRA `(.L_x_254) ;  /* 0xffffff7400ac7947 */ /* 0x000fea000383ffff */
.L_x_48:
[----:B---3--:R-:W-:-:S07]  /*b390*/  MOV R0, UR4 ;  /* 0x0000000400007c02 */ /* 0x008fce0008000f00 */
.L_x_255:
[----:B-1----:R1:W2:Y:S02]  /*b3a0*/  SYNCS.PHASECHK.TRANS64.TRYWAIT P0, [R0+URZ], R3 ;  /* 0x00000003000075a7 */ /* 0x0022a400080011ff */
[----:B--2---:R-:W-:Y:S05]  /*b3b0*/  @!P0 NANOSLEEP.SYNCS 0x989680 ;  /* 0x009896800000895d */ /* 0x004fea0003900000 */
[----:B------:R-:W2:Y:S02]  /*b3c0*/  @!P0 SYNCS.PHASECHK.TRANS64 P0, [R0+URZ], R3 ;  /* 0x00000003000085a7 */ /* 0x000ea400080010ff */
[----:B--2---:R-:W-:Y:S05]  /*b3d0*/  @!P0 BRA `(.L_x_255) ;  /* 0xfffffffc00f08947 */ /* 0x004fea000383ffff */
[----:B------:R-:W-:Y:S05]  /*b3e0*/  BRA `(.L_x_256) ;  /* 0xffffff7400b87947 */ /* 0x000fea000383ffff */
.L_x_49:
[----:B---3--:R-:W-:-:S07]  /*b3f0*/  MOV R0, UR4 ;  /* 0x0000000400007c02 */ /* 0x008fce0008000f00 */
.L_x_257:
[----:B-1----:R1:W2:Y:S02]  /*b400*/  SYNCS.PHASECHK.TRANS64.TRYWAIT P0, [R0+URZ], R3 ;  /* 0x00000003000075a7 */ /* 0x0022a400080011ff */
[----:B--2---:R-:W-:Y:S05]  /*b410*/  @!P0 NANOSLEEP.SYNCS 0x989680 ;  /* 0x009896800000895d */ /* 0x004fea0003900000 */
[----:B------:R-:W2:Y:S02]  /*b420*/  @!P0 SYNCS.PHASECHK.TRANS64 P0, [R0+URZ], R3 ;  /* 0x00000003000085a7 */ /* 0x000ea400080010ff */
[----:B--2---:R-:W-:Y:S05]  /*b430*/  @!P0 BRA `(.L_x_257) ;  /* 0xfffffffc00f08947 */ /* 0x004fea000383ffff */
[----:B------:R-:W-:Y:S05]  /*b440*/  BRA `(.L_x_258) ;  /* 0xffffff7400c47947 */ /* 0x000fea000383ffff */
.L_x_50:
[----:B---3--:R-:W-:-:S07]  /*b450*/  MOV R0, UR4 ;  /* 0x0000000400007c02 */ /* 0x008fce0008000f00 */
.L_x_259:
[----:B-1----:R1:W2:Y:S02]  /*b460*/  SYNCS.PHASECHK.TRANS64.TRYWAIT P0, [R0+URZ], R3 ;  /* 0x00000003000075a7 */ /* 0x0022a400080011ff */
[----:B--2---:R-:W-:Y:S05]  /*b470*/  @!P0 NANOSLEEP.SYNCS 0x989680 ;  /* 0x009896800000895d */ /* 0x004fea0003900000 */
[----:B------:R-:W2:Y:S02]  /*b480*/  @!P0 SYNCS.PHASECHK.TRANS64 P0, [R0+URZ], R3 ;  /* 0x00000003000085a7 */ /* 0x000ea400080010ff */
[----:B--2---:R-:W-:Y:S05]  /*b490*/  @!P0 BRA `(.L_x_259) ;  /* 0xfffffffc00f08947 */ /* 0x004fea000383ffff */
[----:B------:R-:W-:Y:S05]  /*b4a0*/  BRA `(.L_x_260) ;  /* 0xffffff7400d07947 */ /* 0x000fea000383ffff */
.L_x_51:
[----:B---3--:R-:W-:-:S07]  /*b4b0*/  MOV R0, UR4 ;  /* 0x0000000400007c02 */ /* 0x008fce0008000f00 */
.L_x_261:
[----:B-1----:R1:W2:Y:S02]  /*b4c0*/  SYNCS.PHASECHK.TRANS64.TRYWAIT P0, [R0+URZ], R3 ;  /* 0x00000003000075a7 */ /* 0x0022a400080011ff */
[----:B--2---:R-:W-:Y:S05]  /*b4d0*/  @!P0 NANOSLEEP.SYNCS 0x989680 ;  /* 0x009896800000895d */ /* 0x004fea0003900000 */
[----:B------:R-:W2:Y:S02]  /*b4e0*/  @!P0 SYNCS.PHASECHK.TRANS64 P0, [R0+URZ], R3 ;  /* 0x00000003000085a7 */ /* 0x000ea400080010ff */
[----:B--2---:R-:W-:Y:S05]  /*b4f0*/  @!P0 BRA `(.L_x_261) ;  /* 0xfffffffc00f08947 */ /* 0x004fea000383ffff */
[----:B------:R-:W-:Y:S05]  /*b500*/  BRA `(.L_x_262) ;  /* 0xffffff7400dc7947 */ /* 0x000fea000383ffff */
.L_x_52:
[----:B---3--:R-:W-:-:S07]  /*b510*/  MOV R0, UR4 ;  /* 0x0000000400007c02 */ /* 0x008fce0008000f00 */
.L_x_263:
[----:B-1----:R1:W2:Y:S02]  /*b520*/  SYNCS.PHASECHK.TRANS64.TRYWAIT P0, [R0+URZ], R3 ;  /* 0x00000003000075a7 */ /* 0x0022a400080011ff */
[----:B--2---:R-:W-:Y:S05]  /*b530*/  @!P0 NANOSLEEP.SYNCS 0x989680 ;  /* 0x009896800000895d */ /* 0x004fea0003900000 */
[----:B------:R-:W2:Y:S02]  /*b540*/  @!P0 SYNCS.PHASECHK.TRANS64 P0, [R0+URZ], R3 ;  /* 0x00000003000085a7 */ /* 0x000ea400080010ff */
[----:B--2---:R-:W-:Y:S05]  /*b550*/  @!P0 BRA `(.L_x_263) ;  /* 0xfffffffc00f08947 */ /* 0x004fea000383ffff */
[----:B------:R-:W-:Y:S05]  /*b560*/  BRA `(.L_x_264) ;  /* 0xffffff7400e87947 */ /* 0x000fea000383ffff */
.L_x_53:
[----:B---3--:R-:W-:-:S07]  /*b570*/  MOV R0, UR4 ;  /* 0x0000000400007c02 */ /* 0x008fce0008000f00 */
.L_x_265:
[----:B-1----:R1:W2:Y:S02]  /*b580*/  SYNCS.PHASECHK.TRANS64.TRYWAIT P0, [R0+URZ], R3 ;  /* 0x00000003000075a7 */ /* 0x0022a400080011ff */
[----:B--2---:R-:W-:Y:S05]  /*b590*/  @!P0 NANOSLEEP.SYNCS 0x989680 ;  /* 0x009896800000895d */ /* 0x004fea0003900000 */
[----:B------:R-:W2:Y:S02]  /*b5a0*/  @!P0 SYNCS.PHASECHK.TRANS64 P0, [R0+URZ], R3 ;  /* 0x00000003000085a7 */ /* 0x000ea400080010ff */
[----:B--2---:R-:W-:Y:S05]  /*b5b0*/  @!P0 BRA `(.L_x_265) ;  /* 0xfffffffc00f08947 */ /* 0x004fea000383ffff */
[----:B------:R-:W-:Y:S05]  /*b5c0*/  BRA `(.L_x_266) ;  /* 0xffffff7400f47947 */ /* 0x000fea000383ffff */
.L_x_54:
[----:B---3--:R-:W-:-:S07]  /*b5d0*/  MOV R0, UR4 ;  /* 0x0000000400007c02 */ /* 0x008fce0008000f00 */
.L_x_267:
[----:B-1----:R1:W2:Y:S02]  /*b5e0*/  SYNCS.PHASECHK.TRANS64.TRYWAIT P0, [R0+URZ], R3 ;  /* 0x00000003000075a7 */ /* 0x0022a400080011ff */
[----:B--2---:R-:W-:Y:S05]  /*b5f0*/  @!P0 NANOSLEEP.SYNCS 0x989680 ;  /* 0x009896800000895d */ /* 0x004fea0003900000 */
[----:B------:R-:W2:Y:S02]  /*b600*/  @!P0 SYNCS.PHASECHK.TRANS64 P0, [R0+URZ], R3 ;  /* 0x00000003000085a7 */ /* 0x000ea400080010ff */
[----:B--2---:R-:W-:Y:S05]  /*b610*/  @!P0 BRA `(.L_x_267) ;  /* 0xfffffffc00f08947 */ /* 0x004fea000383ffff */
[----:B------:R-:W-:Y:S05]  /*b620*/  BRA `(.L_x_268) ;  /* 0xffffff7800007947 */ /* 0x000fea000383ffff */
.L_x_55:
[----:B---3--:R-:W-:-:S07]  /*b630*/  MOV R0, UR4 ;  /* 0x0000000400007c02 */ /* 0x008fce0008000f00 */
.L_x_269:
[----:B-1----:R1:W2:Y:S02]  /*b640*/  SYNCS.PHASECHK.TRANS64.TRYWAIT P0, [R0+URZ], R3 ;  /* 0x00000003000075a7 */ /* 0x0022a400080011ff */
[----:B--2---:R-:W-:Y:S05]  /*b650*/  @!P0 NANOSLEEP.SYNCS 0x989680 ;  /* 0x009896800000895d */ /* 0x004fea0003900000 */
[----:B------:R-:W2:Y:S02]  /*b660*/  @!P0 SYNCS.PHASECHK.TRANS64 P0, [R0+URZ], R3 ;  /* 0x00000003000085a7 */ /* 0x000ea400080010ff */
[----:B--2---:R-:W-:Y:S05]  /*b670*/  @!P0 BRA `(.L_x_269) ;  /* 0xfffffffc00f08947 */ /* 0x004fea000383ffff */
[----:B------:R-:W-:Y:S05]  /*b680*/  BRA `(.L_x_270) ;  /* 0xffffff78000c7947 */ /* 0x000fea000383ffff */
.L_x_56:
[----:B---3--:R-:W-:-:S07]  /*b690*/  MOV R0, UR4 ;  /* 0x0000000400007c02 */ /* 0x008fce0008000f00 */
.L_x_271:
[----:B-1----:R1:W2:Y:S02]  /*b6a0*/  SYNCS.PHASECHK.TRANS64.TRYWAIT P0, [R0+URZ], R3 ;  /* 0x00000003000075a7 */ /* 0x0022a400080011ff */
[----:B--2---:R-:W-:Y:S05]  /*b6b0*/  @!P0 NANOSLEEP.SYNCS 0x989680 ;  /* 0x009896800000895d */ /* 0x004fea0003900000 */
[----:B------:R-:W2:Y:S02]  /*b6c0*/  @!P0 SYNCS.PHASECHK.TRANS64 P0, [R0+URZ], R3 ;  /* 0x00000003000085a7 */ /* 0x000ea400080010ff */
[----:B--2---:R-:W-:Y:S05]  /*b6d0*/  @!P0 BRA `(.L_x_271) ;  /* 0xfffffffc00f08947 */ /* 0x004fea000383ffff */
[----:B------:R-:W-:Y:S05]  /*b6e0*/  BRA `(.L_x_272) ;  /* 0xffffff7800187947 */ /* 0x000fea000383ffff */
.L_x_57:
[----:B---3--:R-:W-:-:S07]  /*b6f0*/  MOV R0, UR4 ;  /* 0x0000000400007c02 */ /* 0x008fce0008000f00 */
.L_x_273:
[----:B-1----:R1:W2:Y:S02]  /*b700*/  SYNCS.PHASECHK.TRANS64.TRYWAIT P0, [R0+URZ], R3 ;  /* 0x00000003000075a7 */ /* 0x0022a400080011ff */
[----:B--2---:R-:W-:Y:S05]  /*b710*/  @!P0 NANOSLEEP.SYNCS 0x989680 ;  /* 0x009896800000895d */ /* 0x004fea0003900000 */
[----:B------:R-:W2:Y:S02]  /*b720*/  @!P0 SYNCS.PHASECHK.TRANS64 P0, [R0+URZ], R3 ;  /* 0x00000003000085a7 */ /* 0x000ea400080010ff */
[----:B--2---:R-:W-:Y:S05]  /*b730*/  @!P0 BRA `(.L_x_273) ;  /* 0xfffffffc00f08947 */ /* 0x004fea000383ffff */
[----:B------:R-:W-:Y:S05]  /*b740*/  BRA `(.L_x_274) ;  /* 0xffffff7800247947 */ /* 0x000fea000383ffff */
.L_x_58:
[----:B---3--:R-:W-:-:S07]  /*b750*/  MOV R0, UR4 ;  /* 0x0000000400007c02 */ /* 0x008fce0008000f00 */
.L_x_275:
[----:B-1----:R1:W2:Y:S02]  /*b760*/  SYNCS.PHASECHK.TRANS64.TRYWAIT P0, [R0+URZ], R3 ;  /* 0x00000003000075a7 */ /* 0x0022a400080011ff */
[----:B--2---:R-:W-:Y:S05]  /*b770*/  @!P0 NANOSLEEP.SYNCS 0x989680 ;  /* 0x009896800000895d */ /* 0x004fea0003900000 */
[----:B------:R-:W2:Y:S02]  /*b780*/  @!P0 SYNCS.PHASECHK.TRANS64 P0, [R0+URZ], R3 ;  /* 0x00000003000085a7 */ /* 0x000ea400080010ff */
[----:B--2---:R-:W-:Y:S05]  /*b790*/  @!P0 BRA `(.L_x_275) ;  /* 0xfffffffc00f08947 */ /* 0x004fea000383ffff */
[----:B------:R-:W-:Y:S05]  /*b7a0*/  BRA `(.L_x_276) ;  /* 0xffffff7800307947 */ /* 0x000fea000383ffff */
.L_x_59:
[----:B---3--:R-:W-:-:S07]  /*b7b0*/  MOV R0, UR4 ;  /* 0x0000000400007c02 */ /* 0x008fce0008000f00 */
.L_x_277:
[----:B-1----:R1:W2:Y:S02]  /*b7c0*/  SYNCS.PHASECHK.TRANS64.TRYWAIT P0, [R0+URZ], R3 ;  /* 0x00000003000075a7 */ /* 0x0022a400080011ff */
[----:B--2---:R-:W-:Y:S05]  /*b7d0*/  @!P0 NANOSLEEP.SYNCS 0x989680 ;  /* 0x009896800000895d */ /* 0x004fea0003900000 */
[----:B------:R-:W2:Y:S02]  /*b7e0*/  @!P0 SYNCS.PHASECHK.TRANS64 P0, [R0+URZ], R3 ;  /* 0x00000003000085a7 */ /* 0x000ea400080010ff */
[----:B--2---:R-:W-:Y:S05]  /*b7f0*/  @!P0 BRA `(.L_x_277) ;  /* 0xfffffffc00f08947 */ /* 0x004fea000383ffff */
[----:B------:R-:W-:Y:S05]  /*b800*/  BRA `(.L_x_278) ;  /* 0xffffff78003c7947 */ /* 0x000fea000383ffff */
.L_x_60:
[----:B---3--:R-:W-:-:S07]  /*b810*/  MOV R0, UR4 ;  /* 0x0000000400007c02 */ /* 0x008fce0008000f00 */
.L_x_279:
[----:B-1----:R1:W2:Y:S02]  /*b820*/  SYNCS.PHASECHK.TRANS64.TRYWAIT P0, [R0+URZ], R3 ;  /* 0x00000003000075a7 */ /* 0x0022a400080011ff */
[----:B--2---:R-:W-:Y:S05]  /*b830*/  @!P0 NANOSLEEP.SYNCS 0x989680 ;  /* 0x009896800000895d */ /* 0x004fea0003900000 */
[----:B------:R-:W2:Y:S02]  /*b840*/  @!P0 SYNCS.PHASECHK.TRANS64 P0, [R0+URZ], R3 ;  /* 0x00000003000085a7 */ /* 0x000ea400080010ff */
[----:B--2---:R-:W-:Y:S05]  /*b850*/  @!P0 BRA `(.L_x_279) ;  /* 0xfffffffc00f08947 */ /* 0x004fea000383ffff */
[----:B------:R-:W-:Y:S05]  /*b860*/  BRA `(.L_x_280) ;  /* 0xffffff7800487947 */ /* 0x000fea000383ffff */
.L_x_61:
[----:B---3--:R-:W-:-:S07]  /*b870*/  MOV R0, UR4 ;  /* 0x0000000400007c02 */ /* 0x008fce0008000f00 */
.L_x_281:
[----:B-1----:R1:W2:Y:S02]  /*b880*/  SYNCS.PHASECHK.TRANS64.TRYWAIT P0, [R0+URZ], R3 ;  /* 0x00000003000075a7 */ /* 0x0022a400080011ff */
[----:B--2---:R-:W-:Y:S05]  /*b890*/  @!P0 NANOSLEEP.SYNCS 0x989680 ;  /* 0x009896800000895d */ /* 0x004fea0003900000 */
[----:B------:R-:W2:Y:S02]  /*b8a0*/  @!P0 SYNCS.PHASECHK.TRANS64 P0, [R0+URZ], R3 ;  /* 0x00000003000085a7 */ /* 0x000ea400080010ff */
[----:B--2---:R-:W-:Y:S05]  /*b8b0*/  @!P0 BRA `(.L_x_281) ;  /* 0xfffffffc00f08947 */ /* 0x004fea000383ffff */
[----:B------:R-:W-:Y:S05]  /*b8c0*/  BRA `(.L_x_282) ;  /* 0xffffff7800547947 */ /* 0x000fea000383ffff */
.L_x_62:
[----:B---3--:R-:W-:-:S07]  /*b8d0*/  MOV R0, UR4 ;  /* 0x0000000400007c02 */ /* 0x008fce0008000f00 */
.L_x_283:
[----:B-1----:R1:W2:Y:S02]  /*b8e0*/  SYNCS.PHASECHK.TRANS64.TRYWAIT P0, [R0+URZ], R3 ;  /* 0x00000003000075a7 */ /* 0x0022a400080011ff */
[----:B--2---:R-:W-:Y:S05]  /*b8f0*/  @!P0 NANOSLEEP.SYNCS 0x989680 ;  /* 0x009896800000895d */ /* 0x004fea0003900000 */
[----:B------:R-:W2:Y:S02]  /*b900*/  @!P0 SYNCS.PHASECHK.TRANS64 P0, [R0+URZ], R3 ;  /* 0x00000003000085a7 */ /* 0x000ea400080010ff */
[----:B--2---:R-:W-:Y:S05]  /*b910*/  @!P0 BRA `(.L_x_283) ;  /* 0xfffffffc00f08947 */ /* 0x004fea000383ffff */
[----:B------:R-:W-:Y:S05]  /*b920*/  BRA `(.L_x_284) ;  /* 0xffffff7800607947 */ /* 0x000fea000383ffff */
.L_x_63:
[----:B---3--:R-:W-:-:S07]  /*b930*/  MOV R0, UR4 ;  /* 0x0000000400007c02 */ /* 0x008fce0008000f00 */
.L_x_285:
[----:B-1----:R1:W2:Y:S02]  /*b940*/  SYNCS.PHASECHK.TRANS64.TRYWAIT P0, [R0+URZ], R3 ;  /* 0x00000003000075a7 */ /* 0x0022a400080011ff */
[----:B--2---:R-:W-:Y:S05]  /*b950*/  @!P0 NANOSLEEP.SYNCS 0x989680 ;  /* 0x009896800000895d */ /* 0x004fea0003900000 */
[----:B------:R-:W2:Y:S02]  /*b960*/  @!P0 SYNCS.PHASECHK.TRANS64 P0, [R0+URZ], R3 ;  /* 0x00000003000085a7 */ /* 0x000ea400080010ff */
[----:B--2---:R-:W-:Y:S05]  /*b970*/  @!P0 BRA `(.L_x_285) ;  /* 0xfffffffc00f08947 */ /* 0x004fea000383ffff */
[----:B------:R-:W-:Y:S05]  /*b980*/  BRA `(.L_x_286) ;  /* 0xffffff78006c7947 */ /* 0x000fea000383ffff */
.L_x_64:
[----:B---3--:R-:W-:-:S07]  /*b990*/  MOV R0, UR4 ;  /* 0x0000000400007c02 */ /* 0x008fce0008000f00 */
.L_x_287:
[----:B-1----:R1:W2:Y:S02]  /*b9a0*/  SYNCS.PHASECHK.TRANS64.TRYWAIT P0, [R0+URZ], R3 ;  /* 0x00000003000075a7 */ /* 0x0022a400080011ff */
[----:B--2---:R-:W-:Y:S05]  /*b9b0*/  @!P0 NANOSLEEP.SYNCS 0x989680 ;  /* 0x009896800000895d */ /* 0x004fea0003900000 */
[----:B------:R-:W2:Y:S02]  /*b9c0*/  @!P0 SYNCS.PHASECHK.TRANS64 P0, [R0+URZ], R3 ;  /* 0x00000003000085a7 */ /* 0x000ea400080010ff */
[----:B--2---:R-:W-:Y:S05]  /*b9d0*/  @!P0 BRA `(.L_x_287) ;  /* 0xfffffffc00f08947 */ /* 0x004fea000383ffff */
[----:B------:R-:W-:Y:S05]  /*b9e0*/  BRA `(.L_x_288) ;  /* 0xffffff7800787947 */ /* 0x000fea000383ffff */
.L_x_65:
[----:B---3--:R-:W-:-:S07]  /*b9f0*/  MOV R0, UR4 ;  /* 0x0000000400007c02 */ /* 0x008fce0008000f00 */
.L_x_289:
[----:B-1----:R1:W2:Y:S02]  /*ba00*/  SYNCS.PHASECHK.TRANS64.TRYWAIT P0, [R0+URZ], R3 ;  /* 0x00000003000075a7 */ /* 0x0022a400080011ff */
[----:B--2---:R-:W-:Y:S05]  /*ba10*/  @!P0 NANOSLEEP.SYNCS 0x989680 ;  /* 0x009896800000895d */ /* 0x004fea0003900000 */
[----:B------:R-:W2:Y:S02]  /*ba20*/  @!P0 SYNCS.PHASECHK.TRANS64 P0, [R0+URZ], R3 ;  /* 0x00000003000085a7 */ /* 0x000ea400080010ff */
[----:B--2---:R-:W-:Y:S05]  /*ba30*/  @!P0 BRA `(.L_x_289) ;  /* 0xfffffffc00f08947 */ /* 0x004fea000383ffff */
[----:B------:R-:W-:Y:S05]  /*ba40*/  BRA `(.L_x_290) ;  /* 0xffffff7800847947 */ /* 0x000fea000383ffff */
.L_x_66:
[----:B---3--:R-:W-:-:S07]  /*ba50*/  MOV R0, UR4 ;  /* 0x0000000400007c02 */ /* 0x008fce0008000f00 */
.L_x_291:
[----:B-1----:R1:W2:Y:S02]  /*ba60*/  SYNCS.PHASECHK.TRANS64.TRYWAIT P0, [R0+URZ], R3 ;  /* 0x00000003000075a7 */ /* 0x0022a400080011ff */
[----:B--2---:R-:W-:Y:S05]  /*ba70*/  @!P0 NANOSLEEP.SYNCS 0x989680 ;  /* 0x009896800000895d */ /* 0x004fea0003900000 */
[----:B------:R-:W2:Y:S02]  /*ba80*/  @!P0 SYNCS.PHASECHK.TRANS64 P0, [R0+URZ], R3 ;  /* 0x00000003000085a7 */ /* 0x000ea400080010ff */
[----:B--2---:R-:W-:Y:S05]  /*ba90*/  @!P0 BRA `(.L_x_291) ;  /* 0xfffffffc00f08947 */ /* 0x004fea000383ffff */
[----:B------:R-:W-:Y:S05]  /*baa0*/  BRA `(.L_x_292) ;  /* 0xffffff7800907947 */ /* 0x000fea000383ffff */
.L_x_67:
[----:B---3--:R-:W-:-:S07]  /*bab0*/  MOV R0, UR4 ;  /* 0x0000000400007c02 */ /* 0x008fce0008000f00 */
.L_x_293:
[----:B-1----:R1:W2:Y:S02]  /*bac0*/  SYNCS.PHASECHK.TRANS64.TRYWAIT P0, [R0+URZ], R3 ;  /* 0x00000003000075a7 */ /* 0x0022a400080011ff */
[----:B--2---:R-:W-:Y:S05]  /*bad0*/  @!P0 NANOSLEEP.SYNCS 0x989680 ;  /* 0x009896800000895d */ /* 0x004fea0003900000 */
[----:B------:R-:W2:Y:S02]  /*bae0*/  @!P0 SYNCS.PHASECHK.TRANS64 P0, [R0+URZ], R3 ;  /* 0x00000003000085a7 */ /* 0x000ea400080010ff */
[----:B--2---:R-:W-:Y:S05]  /*baf0*/  @!P0 BRA `(.L_x_293) ;  /* 0xfffffffc00f08947 */ /* 0x004fea000383ffff */
[----:B------:R-:W-:Y:S05]  /*bb00*/  BRA `(.L_x_294) ;  /* 0xffffff78009c7947 */ /* 0x000fea000383ffff */
.L_x_68:
[----:B---3--:R-:W-:-:S07]  /*bb10*/  MOV R0, UR4 ;  /* 0x0000000400007c02 */ /* 0x008fce0008000f00 */
.L_x_295:
[----:B-1----:R1:W2:Y:S02]  /*bb20*/  SYNCS.PHASECHK.TRANS64.TRYWAIT P0, [R0+URZ], R3 ;  /* 0x00000003000075a7 */ /* 0x0022a400080011ff */
[----:B--2---:R-:W-:Y:S05]  /*bb30*/  @!P0 NANOSLEEP.SYNCS 0x989680 ;  /* 0x009896800000895d */ /* 0x004fea0003900000 */
[----:B------:R-:W2:Y:S02]  /*bb40*/  @!P0 SYNCS.PHASECHK.TRANS64 P0, [R0+URZ], R3 ;  /* 0x00000003000085a7 */ /* 0x000ea400080010ff */
[----:B--2---:R-:W-:Y:S05]  /*bb50*/  @!P0 BRA `(.L_x_295) ;  /* 0xfffffffc00f08947 */ /* 0x004fea000383ffff */
[----:B------:R-:W-:Y:S05]  /*bb60*/  BRA `(.L_x_296) ;  /* 0xffffff7800a87947 */ /* 0x000fea000383ffff */
.L_x_71:
[----:B-1----:R1:W2:Y:S02]  /*bb70*/  SYNCS.PHASECHK.TRANS64.TRYWAIT P0, [R0+URZ+0x230], R4 ;  /* 0x00023004000075a7 */ /* 0x0022a400080011ff */
[----:B--2---:R-:W-:Y:S05]  /*bb80*/  @!P0 NANOSLEEP.SYNCS 0x989680 ;  /* 0x009896800000895d */ /* 0x004fea0003900000 */
[----:B------:R-:W2:Y:S02]  /*bb90*/  @!P0 SYNCS.PHASECHK.TRANS64 P0, [R0+URZ+0x230], R4 ;  /* 0x00023004000085a7 */ /* 0x000ea400080010ff */
[----:B--2---:R-:W-:Y:S05]  /*bba0*/  @!P0 BRA `(.L_x_71) ;  /* 0xfffffffc00f08947 */ /* 0x004fea000383ffff */
[----:B------:R-:W-:Y:S05]  /*bbb0*/  BRA `(.L_x_297) ;  /* 0xffffff7c00087947 */ /* 0x000fea000383ffff */
.L_x_72:
[----:B------:R-:W-:-:S07]  /*bbc0*/  MOV R0, UR5 ;  /* 0x0000000500007c02 */ /* 0x000fce0008000f00 */
.L_x_298:
[----:B-1----:R1:W2:Y:S02]  /*bbd0*/  SYNCS.PHASECHK.TRANS64.TRYWAIT P0, [R0+URZ+0x1e0], R5 ;  /* 0x0001e005000075a7 */ /* 0x0022a400080011ff */
[----:B--2---:R-:W-:Y:S05]  /*bbe0*/  @!P0 NANOSLEEP.SYNCS 0x989680 ;  /* 0x009896800000895d */ /* 0x004fea0003900000 */
[----:B------:R-:W2:Y:S02]  /*bbf0*/  @!P0 SYNCS.PHASECHK.TRANS64 P0, [R0+URZ+0x1e0], R5 ;  /* 0x0001e005000085a7 */ /* 0x000ea400080010ff */
[----:B--2---:R-:W-:Y:S05]  /*bc00*/  @!P0 BRA `(.L_x_298) ;  /* 0xfffffffc00f08947 */ /* 0x004fea000383ffff */
[----:B------:R-:W-:Y:S05]  /*bc10*/  BRA `(.L_x_299) ;  /* 0xffffff7c00187947 */ /* 0x000fea000383ffff */
.L_x_73:
[----:B-1----:R1:W2:Y:S02]  /*bc20*/  SYNCS.PHASECHK.TRANS64.TRYWAIT P1, [R0+URZ+0x1d0], R4 ;  /* 0x0001d004000075a7 */ /* 0x0022a400080211ff */
[----:B--2---:R-:W-:Y:S05]  /*bc30*/  @!P1 NANOSLEEP.SYNCS 0x989680 ;  /* 0x009896800000995d */ /* 0x004fea0003900000 */
[----:B------:R-:W2:Y:S02]  /*bc40*/  @!P1 SYNCS.PHASECHK.TRANS64 P1, [R0+URZ+0x1d0], R4 ;  /* 0x0001d004000095a7 */ /* 0x000ea400080210ff */
[----:B--2---:R-:W-:Y:S05]  /*bc50*/  @!P1 BRA `(.L_x_73) ;  /* 0xfffffffc00f09947 */ /* 0x004fea000383ffff */
[----:B------:R-:W-:Y:S05]  /*bc60*/  BRA `(.L_x_300) ;  /* 0xffffff7c00487947 */ /* 0x000fea000383ffff */
.L_x_76:
[----:B------:R-:W-:-:S07]  /*bc70*/  MOV R0, UR5 ;  /* 0x0000000500007c02 */ /* 0x000fce0008000f00 */
.L_x_301:
[----:B-1----:R1:W2:Y:S02]  /*bc80*/  SYNCS.PHASECHK.TRANS64.TRYWAIT P0, [R0+URZ+0x1e0], R2 ;  /* 0x0001e002000075a7 */ /* 0x0022a400080011ff */
[----:B--2---:R-:W-:Y:S05]  /*bc90*/  @!P0 NANOSLEEP.SYNCS 0x989680 ;  /* 0x009896800000895d */ /* 0x004fea0003900000 */
[----:B------:R-:W2:Y:S02]  /*bca0*/  @!P0 SYNCS.PHASECHK.TRANS64 P0, [R0+URZ+0x1e0], R2 ;  /* 0x0001e002000085a7 */ /* 0x000ea400080010ff */
[----:B--2---:R-:W-:Y:S05]  /*bcb0*/  @!P0 BRA `(.L_x_301) ;  /* 0xfffffffc00f08947 */ /* 0x004fea000383ffff */
[----:B------:R-:W-:Y:S05]  /*bcc0*/  BRA `(.L_x_75) ;  /* 0xffffff7c009c7947 */ /* 0x000fea000383ffff */
.L_x_85:
[----:B-1----:R-:W-:-:S04]  /*bcd0*/  MOV R4, UR6 ;  /* 0x0000000600047c02 */ /* 0x002fc80008000f00 */
[----:B------:R1:W2:Y:S03]  /*bce0*/  SYNCS.PHASECHK.TRANS64.TRYWAIT P0, [R4+URZ+0x8], R5 ;  /* 0x00000805040075a7 */ /* 0x0002a600080011ff */
[----:B--2---:R-:W-:Y:S05]  /*bcf0*/  @!P0 NANOSLEEP.SYNCS 0x989680 ;  /* 0x009896800000895d */ /* 0x004fea0003900000 */
[----:B------:R-:W2:Y:S02]  /*bd00*/  @!P0 SYNCS.PHASECHK.TRANS64 P0, [R4+URZ+0x8], R5 ;  /* 0x00000805040085a7 */ /* 0x000ea400080010ff */
[----:B--2---:R-:W-:Y:S05]  /*bd10*/  @!P0 BRA `(.L_x_85) ;  /* 0xfffffffc00ec8947 */ /* 0x004fea000383ffff */
[----:B------:R-:W-:Y:S05]  /*bd20*/  BRA `(.L_x_84) ;  /* 0xffffff8000507947 */ /* 0x000fea000383ffff */
.L_x_87:
[----:B------:R-:W-:Y:S01]  /*bd30*/  BSSY B0, `(.L_x_302) ;  /* 0x0000006000007945 */ /* 0x000fe20003800000 */
[----:B------:R-:W-:-:S07]  /*bd40*/  MOV R15, 0xffffffff ;  /* 0xffffffff000f7802 */ /* 0x000fce0000000f00 */
[----:B-1---5:R-:W-:Y:S05]  /*bd50*/  WARPSYNC.COLLECTIVE R15, `(.L_x_303) ;  /* 0x000000000f0c7348 */ /* 0x022fea0003c00000 */
[----:B------:R-:W-:Y:S02]  /*bd60*/  ELECT P6, UR79, PT ;  /* 0x00000000004f782f */ /* 0x000fe400038c0000 */
[----:B------:R-:W-:Y:S01]  /*bd70*/  MOV R14, UR79 ;  /* 0x0000004f000e7c02 */ /* 0x000fe20008000f00 */
[----:B-1---5:R-:W-:Y:S10]  /*bd80*/  ENDCOLLECTIVE ;  /* 0x000000000000791b */ /* 0x022ff40003800000 */
.L_x_303:
[----:B------:R-:W-:Y:S05]  /*bd90*/  BSYNC B0 ;  /* 0x0000000000007941 */ /* 0x000fea0003800000 */
.L_x_302:
[----:B------:R-:W-:Y:S05]  /*bda0*/  BRA `(.L_x_304) ;  /* 0xffffff8000807947 */ /* 0x000fea000383ffff */
.L_x_89:
[----:B-1----:R-:W-:-:S04]  /*bdb0*/  MOV R2, UR6 ;  /* 0x0000000600027c02 */ /* 0x002fc80008000f00 */
[----:B------:R1:W2:Y:S03]  /*bdc0*/  SYNCS.PHASECHK.TRANS64.TRYWAIT P0, [R2+URZ+0x8], R3 ;  /* 0x00000803020075a7 */ /* 0x0002a600080011ff */
[----:B--2---:R-:W-:Y:S05]  /*bdd0*/  @!P0 NANOSLEEP.SYNCS 0x989680 ;  /* 0x009896800000895d */ /* 0x004fea0003900000 */
[----:B------:R-:W2:Y:S02]  /*bde0*/  @!P0 SYNCS.PHASECHK.TRANS64 P0, [R2+URZ+0x8], R3 ;  /* 0x00000803020085a7 */ /* 0x000ea400080010ff */
[----:B--2---:R-:W-:Y:S05]  /*bdf0*/  @!P0 BRA `(.L_x_89) ;  /* 0xfffffffc00ec8947 */ /* 0x004fea000383ffff */
[----:B------:R-:W-:Y:S05]  /*be00*/  BRA `(.L_x_88) ;  /* 0xffffff8000847947 */ /* 0x000fea000383ffff */
.L_x_90:
[----:B-1----:R1:W2:Y:S02]  /*be10*/  SYNCS.PHASECHK.TRANS64.TRYWAIT P0, [R0+URZ+0x1d0], R4 ;  /* 0x0001d004000075a7 */ /* 0x0022a400080011ff */
[----:B--2---:R-:W-:Y:S05]  /*be20*/  @!P0 NANOSLEEP.SYNCS 0x989680 ;  /* 0x009896800000895d */ /* 0x004fea0003900000 */
[----:B------:R-:W2:Y:S02]  /*be30*/  @!P0 SYNCS.PHASECHK.TRANS64 P0, [R0+URZ+0x1d0], R4 ;  /* 0x0001d004000085a7 */ /* 0x000ea400080010ff */
[----:B--2---:R-:W-:Y:S05]  /*be40*/  @!P0 BRA `(.L_x_90) ;  /* 0xfffffffc00f08947 */ /* 0x004fea000383ffff */
[----:B------:R-:W-:Y:S05]  /*be50*/  BRA `(.L_x_305) ;  /* 0xffffff8400607947 */ /* 0x000fea000383ffff */
.L_x_92:
[----:B------:R-:W-:-:S07]  /*be60*/  MOV R0, UR10 ;  /* 0x0000000a00007c02 */ /* 0x000fce0008000f00 */
.L_x_306:
[----:B-1----:R1:W2:Y:S02]  /*be70*/  SYNCS.PHASECHK.TRANS64.TRYWAIT P0, [R0+URZ+0x210], R4 ;  /* 0x00021004000075a7 */ /* 0x0022a400080011ff */
[----:B--2---:R-:W-:Y:S05]  /*be80*/  @!P0 NANOSLEEP.SYNCS 0x989680 ;  /* 0x009896800000895d */ /* 0x004fea0003900000 */
[----:B------:R-:W2:Y:S02]  /*be90*/  @!P0 SYNCS.PHASECHK.TRANS64 P0, [R0+URZ+0x210], R4 ;  /* 0x00021004000085a7 */ /* 0x000ea400080010ff */
[----:B--2---:R-:W-:Y:S05]  /*bea0*/  @!P0 BRA `(.L_x_306) ;  /* 0xfffffffc00f08947 */ /* 0x004fea000383ffff */
[----:B------:R-:W-:Y:S05]  /*beb0*/  BRA `(.L_x_307) ;  /* 0xffffff8400ac7947 */ /* 0x000fea000383ffff */
.L_x_95:
[----:B------:R-:W-:Y:S07]  /*bec0*/  MOV R0, UR9 ;  /* 0x0000000900007c02 */ /* 0x000fee0008000f00 */
.L_x_308:
[----:B-1----:R1:W2:Y:S02]  /*bed0*/  SYNCS.PHASECHK.TRANS64.TRYWAIT P0, [R0+URZ], R4 ;  /* 0x00000004000075a7 */ /* 0x0022a400080011ff */
[----:B--2---:R-:W-:Y:S05]  /*bee0*/  @!P0 NANOSLEEP.SYNCS 0x989680 ;  /* 0x009896800000895d */ /* 0x004fea0003900000 */
[----:B------:R-:W2:Y:S02]  /*bef0*/  @!P0 SYNCS.PHASECHK.TRANS64 P0, [R0+URZ], R4 ;  /* 0x00000004000085a7 */ /* 0x000ea400080010ff */
[----:B--2---:R-:W-:Y:S05]  /*bf00*/  @!P0 BRA `(.L_x_308) ;  /* 0xfffffffc00f08947 */ /* 0x004fea000383ffff */
[----:B------:R-:W-:Y:S05]  /*bf10*/  BRA `(.L_x_94) ;  /* 0xffffff8400c07947 */ /* 0x000fea000383ffff */
.L_x_99:
[----:B-1----:R-:W-:-:S07]  /*bf20*/  MOV R0, UR7 ;  /* 0x0000000700007c02 */ /* 0x002fce0008000f00 */
.L_x_309:
[----:B-1----:R1:W2:Y:S02]  /*bf30*/  SYNCS.PHASECHK.TRANS64.TRYWAIT P0, [R0+URZ], R2 ;  /* 0x00000002000075a7 */ /* 0x0022a400080011ff */
[----:B--2---:R-:W-:Y:S05]  /*bf40*/  @!P0 NANOSLEEP.SYNCS 0x989680 ;  /* 0x009896800000895d */ /* 0x004fea0003900000 */
[----:B------:R-:W2:Y:S02]  /*bf50*/  @!P0 SYNCS.PHASECHK.TRANS64 P0, [R0+URZ], R2 ;  /* 0x00000002000085a7 */ /* 0x000ea400080010ff */
[----:B--2---:R-:W-:Y:S05]  /*bf60*/  @!P0 BRA `(.L_x_309) ;  /* 0xfffffffc00f08947 */ /* 0x004fea000383ffff */
[----:B------:R-:W-:Y:S05]  /*bf70*/  BRA `(.L_x_310) ;  /* 0xffffff88008c7947 */ /* 0x000fea000383ffff */
.L_x_100:
[----:B------:R-:W-:-:S07]  /*bf80*/  MOV R0, UR7 ;  /* 0x0000000700007c02 */ /* 0x000fce0008000f00 */
.L_x_311:
[----:B-1----:R1:W2:Y:S02]  /*bf90*/  SYNCS.PHASECHK.TRANS64.TRYWAIT P0, [R0+URZ], R3 ;  /* 0x00000003000075a7 */ /* 0x0022a400080011ff */
[----:B--2---:R-:W-:Y:S05]  /*bfa0*/  @!P0 NANOSLEEP.SYNCS 0x989680 ;  /* 0x009896800000895d */ /* 0x004fea0003900000 */
[----:B------:R-:W2:Y:S02]  /*bfb0*/  @!P0 SYNCS.PHASECHK.TRANS64 P0, [R0+URZ], R3 ;  /* 0x00000003000085a7 */ /* 0x000ea400080010ff */
[----:B--2---:R-:W-:Y:S05]  /*bfc0*/  @!P0 BRA `(.L_x_311) ;  /* 0xfffffffc00f08947 */ /* 0x004fea000383ffff */
[----:B------:R-:W-:Y:S05]  /*bfd0*/  BRA `(.L_x_312) ;  /* 0xffffff8800987947 */ /* 0x000fea000383ffff */
.L_x_101:
[----:B------:R-:W-:-:S07]  /*bfe0*/  MOV R0, UR7 ;  /* 0x0000000700007c02 */ /* 0x000fce0008000f00 */
.L_x_313:
[----:B-1----:R1:W2:Y:S02]  /*bff0*/  SYNCS.PHASECHK.TRANS64.TRYWAIT P0, [R0+URZ], R3 ;  /* 0x00000003000075a7 */ /* 0x0022a400080011ff */
[----:B--2---:R-:W-:Y:S05]  /*c000*/  @!P0 NANOSLEEP.SYNCS 0x989680 ;  /* 0x009896800000895d */ /* 0x004fea0003900000 */
[----:B------:R-:W2:Y:S02]  /*c010*/  @!P0 SYNCS.PHASECHK.TRANS64 P0, [R0+URZ], R3 ;  /* 0x00000003000085a7 */ /* 0x000ea400080010ff */
[----:B--2---:R-:W-:Y:S05]  /*c020*/  @!P0 BRA `(.L_x_313) ;  /* 0xfffffffc00f08947 */ /* 0x004fea000383ffff */
[----:B------:R-:W-:Y:S05]  /*c030*/  BRA `(.L_x_314) ;  /* 0xffffff8800a47947 */ /* 0x000fea000383ffff */
.L_x_104:
[----:B------:R-:W-:-:S07]  /*c040*/  MOV R0, UR8 ;  /* 0x0000000800007c02 */ /* 0x000fce0008000f00 */
.L_x_315:
[----:B-1----:R1:W2:Y:S02]  /*c050*/  SYNCS.PHASECHK.TRANS64.TRYWAIT P1, [R0+URZ+0x250], R2 ;  /* 0x00025002000075a7 */ /* 0x0022a400080211ff */
[----:B--2---:R-:W-:Y:S05]  /*c060*/  @!P1 NANOSLEEP.SYNCS 0x989680 ;  /* 0x009896800000995d */ /* 0x004fea0003900000 */
[----:B------:R-:W2:Y:S02]  /*c070*/  @!P1 SYNCS.PHASECHK.TRANS64 P1, [R0+URZ+0x250], R2 ;  /* 0x00025002000095a7 */ /* 0x000ea400080210ff */
[----:B--2---:R-:W-:Y:S05]  /*c080*/  @!P1 BRA `(.L_x_315) ;  /* 0xfffffffc00f09947 */ /* 0x004fea000383ffff */
[----:B------:R-:W-:Y:S05]  /*c090*/  BRA `(.L_x_316) ;  /* 0xffffff8800f07947 */ /* 0x000fea000383ffff */
.L_x_109:
[----:B--2---:R2:W4:Y:S02]  /*c0a0*/  SYNCS.PHASECHK.TRANS64.TRYWAIT P0, [R0+URZ+0x1d0], R2 ;  /* 0x0001d002000075a7 */ /* 0x00452400080011ff */
[----:B----4-:R-:W-:Y:S05]  /*c0b0*/  @!P0 NANOSLEEP.SYNCS 0x989680 ;  /* 0x009896800000895d */ /* 0x010fea0003900000 */
[----:B------:R-:W4:Y:S02]  /*c0c0*/  @!P0 SYNCS.PHASECHK.TRANS64 P0, [R0+URZ+0x1d0], R2 ;  /* 0x0001d002000085a7 */ /* 0x000f2400080010ff */
[----:B----4-:R-:W-:Y:S05]  /*c0d0*/  @!P0 BRA `(.L_x_109) ;  /* 0xfffffffc00f08947 */ /* 0x010fea000383ffff */
[----:B------:R-:W-:Y:S05]  /*c0e0*/  BRA `(.L_x_317) ;  /* 0xffffff8c00fc7947 */ /* 0x000fea000383ffff */
.L_x_112:
[----:B------:R-:W-:Y:S07]  /*c0f0*/  MOV R0, UR7 ;  /* 0x0000000700007c02 */ /* 0x000fee0008000f00 */
.L_x_318:
[----:B--2---:R2:W4:Y:S02]  /*c100*/  SYNCS.PHASECHK.TRANS64.TRYWAIT P0, [R0+URZ+0x1c8], R2 ;  /* 0x0001c802000075a7 */ /* 0x00452400080011ff */
[----:B----4-:R-:W-:Y:S05]  /*c110*/  @!P0 NANOSLEEP.SYNCS 0x989680 ;  /* 0x009896800000895d */ /* 0x010fea0003900000 */
[----:B------:R-:W4:Y:S02]  /*c120*/  @!P0 SYNCS.PHASECHK.TRANS64 P0, [R0+URZ+0x1c8], R2 ;  /* 0x0001c802000085a7 */ /* 0x000f2400080010ff */
[----:B----4-:R-:W-:Y:S05]  /*c130*/  @!P0 BRA `(.L_x_318) ;  /* 0xfffffffc00f08947 */ /* 0x010fea000383ffff */
[----:B------:R-:W-:Y:S05]  /*c140*/  BRA `(.L_x_111) ;  /* 0xffffff9000dc7947 */ /* 0x000fea000383ffff */
.L_x_115:
[----:B------:R-:W-:Y:S07]  /*c150*/  MOV R0, UR7 ;  /* 0x0000000700007c02 */ /* 0x000fee0008000f00 */
.L_x_319:
[----:B-1----:R1:W2:Y:S02]  /*c160*/  SYNCS.PHASECHK.TRANS64.TRYWAIT P0, [R0+URZ+0x1b0], R22 ;  /* 0x0001b016000075a7 */ /* 0x0022a400080011ff */
[----:B--2---:R-:W-:Y:S05]  /*c170*/  @!P0 NANOSLEEP.SYNCS 0x989680 ;  /* 0x009896800000895d */ /* 0x004fea0003900000 */
[----:B------:R-:W2:Y:S02]  /*c180*/  @!P0 SYNCS.PHASECHK.TRANS64 P0, [R0+URZ+0x1b0], R22 ;  /* 0x0001b016000085a7 */ /* 0x000ea400080010ff */
[----:B--2---:R-:W-:Y:S05]  /*c190*/  @!P0 BRA `(.L_x_319) ;  /* 0xfffffffc00f08947 */ /* 0x004fea000383ffff */
[----:B------:R-:W-:Y:S05]  /*c1a0*/  BRA `(.L_x_320) ;  /* 0xffffff9400547947 */ /* 0x000fea000383ffff */
.L_x_116:
[----:B------:R-:W-:Y:S07]  /*c1b0*/  MOV R0, UR7 ;  /* 0x0000000700007c02 */ /* 0x000fee0008000f00 */
.L_x_321:
[----:B-1----:R1:W2:Y:S02]  /*c1c0*/  SYNCS.PHASECHK.TRANS64.TRYWAIT P0, [R0+URZ+0x1b8], R22 ;  /* 0x0001b816000075a7 */ /* 0x0022a400080011ff */
[----:B--2---:R-:W-:Y:S05]  /*c1d0*/  @!P0 NANOSLEEP.SYNCS 0x989680 ;  /* 0x009896800000895d */ /* 0x004fea0003900000 */
[----:B------:R-:W2:Y:S02]  /*c1e0*/  @!P0 SYNCS.PHASECHK.TRANS64 P0, [R0+URZ+0x1b8], R22 ;  /* 0x0001b816000085a7 */ /* 0x000ea400080010ff */
[----:B--2---:R-:W-:Y:S05]  /*c1f0*/  @!P0 BRA `(.L_x_321) ;  /* 0xfffffffc00f08947 */ /* 0x004fea000383ffff */
[----:B------:R-:W-:Y:S05]  /*c200*/  BRA `(.L_x_322) ;  /* 0xffffff9400ec7947 */ /* 0x000fea000383ffff */
.L_x_118:
[----:B------:R-:W-:-:S07]  /*c210*/  MOV R0, UR7 ;  /* 0x0000000700007c02 */ /* 0x000fce0008000f00 */
.L_x_323:
[----:B-1----:R1:W4:Y:S02]  /*c220*/  SYNCS.PHASECHK.TRANS64.TRYWAIT P0, [R0+URZ+0x1b0], R2 ;  /* 0x0001b002000075a7 */ /* 0x00232400080011ff */
[----:B----4-:R-:W-:Y:S05]  /*c230*/  @!P0 NANOSLEEP.SYNCS 0x989680 ;  /* 0x009896800000895d */ /* 0x010fea0003900000 */
[----:B------:R-:W4:Y:S02]  /*c240*/  @!P0 SYNCS.PHASECHK.TRANS64 P0, [R0+URZ+0x1b0], R2 ;  /* 0x0001b002000085a7 */ /* 0x000f2400080010ff */
[----:B----4-:R-:W-:Y:S05]  /*c250*/  @!P0 BRA `(.L_x_323) ;  /* 0xfffffffc00f08947 */ /* 0x010fea000383ffff */
[----:B------:R-:W-:Y:S05]  /*c260*/  BRA `(.L_x_324) ;  /* 0xffffff9800747947 */ /* 0x000fea000383ffff */
.L_x_120:
[----:B-1----:R1:W2:Y:S02]  /*c270*/  SYNCS.PHASECHK.TRANS64.TRYWAIT P0, [R0+URZ+0x1d0], R2 ;  /* 0x0001d002000075a7 */ /* 0x0022a400080011ff */
[----:B--2---:R-:W-:Y:S05]  /*c280*/  @!P0 NANOSLEEP.SYNCS 0x989680 ;  /* 0x009896800000895d */ /* 0x004fea0003900000 */
[----:B------:R-:W2:Y:S02]  /*c290*/  @!P0 SYNCS.PHASECHK.TRANS64 P0, [R0+URZ+0x1d0], R2 ;  /* 0x0001d002000085a7 */ /* 0x000ea400080010ff */
[----:B--2---:R-:W-:Y:S05]  /*c2a0*/  @!P0 BRA `(.L_x_120) ;  /* 0xfffffffc00f08947 */ /* 0x004fea000383ffff */
[----:B------:R-:W-:Y:S05]  /*c2b0*/  BRA `(.L_x_325) ;  /* 0xffffff9c00147947 */ /* 0x000fea000383ffff */
.L_x_134:
[----:B-1----:R1:W2:Y:S02]  /*c2c0*/  SYNCS.PHASECHK.TRANS64.TRYWAIT P0, [R7+URZ+0x1a0], R6 ;  /* 0x0001a006070075a7 */ /* 0x0022a400080011ff */
[----:B--2---:R-:W-:Y:S05]  /*c2d0*/  @!P0 NANOSLEEP.SYNCS 0x989680 ;  /* 0x009896800000895d */ /* 0x004fea0003900000 */
[----:B------:R-:W2:Y:S02]  /*c2e0*/  @!P0 SYNCS.PHASECHK.TRANS64 P0, [R7+URZ+0x1a0], R6 ;  /* 0x0001a006070085a7 */ /* 0x000ea400080010ff */
[----:B--2---:R-:W-:Y:S05]  /*c2f0*/  @!P0 BRA `(.L_x_134) ;  /* 0xfffffffc00f08947 */ /* 0x004fea000383ffff */
[----:B------:R-:W-:Y:S05]  /*c300*/  BRA `(.L_x_133) ;  /* 0xffffffa800a07947 */ /* 0x000fea000383ffff */
.L_x_137:
[----:B--2---:R2:W1:Y:S02]  /*c310*/  SYNCS.PHASECHK.TRANS64.TRYWAIT P0, [R89+URZ+0x1f0], R0 ;  /* 0x0001f000590075a7 */ /* 0x00446400080011ff */
[----:B-1----:R-:W-:Y:S05]  /*c320*/  @!P0 NANOSLEEP.SYNCS 0x989680 ;  /* 0x009896800000895d */ /* 0x002fea0003900000 */
[----:B------:R-:W1:Y:S02]  /*c330*/  @!P0 SYNCS.PHASECHK.TRANS64 P0, [R89+URZ+0x1f0], R0 ;  /* 0x0001f000590085a7 */ /* 0x000e6400080010ff */
[----:B-1----:R-:W-:Y:S05]  /*c340*/  @!P0 BRA `(.L_x_137) ;  /* 0xfffffffc00f08947 */ /* 0x002fea000383ffff */
[----:B------:R-:W-:Y:S05]  /*c350*/  BRA `(.L_x_136) ;  /* 0xffffffac00087947 */ /* 0x000fea000383ffff */
        .weak           $__internal_0_$__cuda_sm10x_tcgen05_guardrail_trap_col_being_dealloced_not_returned_by_alloc
        .type           $__internal_0_$__cuda_sm10x_tcgen05_guardrail_trap_col_being_dealloced_not_returned_by_alloc,@function
        .size           $__internal_0_$__cuda_sm10x_tcgen05_guardrail_trap_col_being_dealloced_not_returned_by_alloc,($__internal_1_$__cuda_sm10x_tcgen05_guardrail_trap_phase_invalid_during_alloc - $__internal_0_$__cuda_sm10x_tcgen05_guardrail_trap_col_being_dealloced_not_returned_by_alloc)
$__internal_0_$__cuda_sm10x_tcgen05_guardrail_trap_col_being_dealloced_not_returned_by_alloc:
[----:B------:R-:W-:Y:S05]  /*c360*/  BPT.TRAP 0x1 ;  /* 0x000000040000795c */ /* 0x000fea0000300000 */
[----:B------:R-:W-:-:S04]  /*c370*/  HFMA2 R3, -RZ, RZ, 0, 0 ;  /* 0x00000000ff037431 */ /* 0x000fc800000001ff */
[----:B------:R-:W-:Y:S05]  /*c380*/  RET.REL.NODEC R2 `(_ZN7cutlass13device_kernelINS_4gemm6kernel13GemmUniversalIN4cute5tupleIJiiiiEEENS1_10collective13CollectiveMmaINS1_35MainloopSm100TmaUmmaWarpSpecializedILi26ELi2ELi4ENS5_IJNS4_1CILi2EEENSA_ILi1EEESC_EEEEENS5_IJNSA_ILi128EEESF_NSA_ILi64EEEEEENS_12float_e4m3_tENS5_IJlSC_lEEESI_SJ_NS4_8TiledMMAINS4_8MMA_AtomIJNS4_10MMA_TraitsINS4_25SM100_MMA_F8F6F4_2x1SM_SSEJSI_SI_fSF_SF_NS4_17integral_constantINS4_4UMMA5MajorELSQ_0EEESR_NSO_INSP_7ScaleInELSS_0EEEST_EEEEEENS4_6LayoutINS5_IJSC_SC_SC_EEENS5_IJNSA_ILi0EEESY_SY_EEEEENS5_IJNS4_10UnderscoreES11_S11_EEEEENS4_18SM100_TMA_2SM_LOADENS4_14ComposedLayoutINS4_7SwizzleILi2ELi4ELi3EEENS4_18smem_ptr_flag_bitsILi8EEENSW_INS5_IJNSA_ILi8EEESG_EEENS5_IJSG_SC_EEEEEEEvNS4_8identityES14_S1E_vS1F_EENS_8epilogue10collective18CollectiveEpilogueINS1H_23Sm100TmaWarpSpecializedILi2ELi2ELi32ELb0ELb0EEEJNS5_IJSG_SF_SG_EEENS5_IJNSW_ISG_SC_EENSW_INS5_IJNSA_ILi32EEESB_EEENS5_IJSC_SG_EEEEEEEESI_SJ_SI_SJ_NS1H_6fusion15FusionCallbacksIS1L_NS1T_13LinCombEltActINS1H_6thread4SiLuESI_fSI_fLNS_15FloatRoundStyleE2EEES1M_S1S_JEEENS4_5SM1004TMEM4LOAD26SM100_TMEM_LOAD_32dp32b32xENS4_13SM90_TMA_LOADENS15_INS16_ILi1ELi4ELi3EEES19_NSW_INS5_IJS1A_S1O_EEENS5_IJS1O_SC_EEEEEEENS4_39AutoVectorizingCopyWithAssumedAlignmentILi128EEENS4_14SM90_TMA_STOREES2A_S2C_S2C_EEEvvEEEEvNT_6ParamsE) ;  /* 0xffffff3c021c7950 */ /* 0x000fea0003c3ffff */
        .weak           $__internal_1_$__cuda_sm10x_tcgen05_guardrail_trap_phase_invalid_during_alloc
        .type           $__internal_1_$__cuda_sm10x_tcgen05_guardrail_trap_phase_invalid_during_alloc,@function
        .size           $__internal_1_$__cuda_sm10x_tcgen05_guardrail_trap_phase_invalid_during_alloc,($__internal_2_$__cuda_sm10x_tcgen05_guardrail_trap_unallocated_columns_being_dealloced - $__internal_1_$__cuda_sm10x_tcgen05_guardrail_trap_phase_invalid_during_alloc)
$__internal_1_$__cuda_sm10x_tcgen05_guardrail_trap_phase_invalid_during_alloc:
[----:B------:R-:W-:Y:S05]  /*c390*/  BPT.TRAP 0x1 ;  /* 0x000000040000795c */ /* 0x000fea0000300000 */
[----:B------:R-:W-:-:S04]  /*c3a0*/  MOV R3, 0x0 ;  /* 0x0000000000037802 */ /* 0x000fc80000000f00 */
[----:B------:R-:W-:Y:S05]  /*c3b0*/  RET.REL.NODEC R2 `(_ZN7cutlass13device_kernelINS_4gemm6kernel13GemmUniversalIN4cute5tupleIJiiiiEEENS1_10collective13CollectiveMmaINS1_35MainloopSm100TmaUmmaWarpSpecializedILi26ELi2ELi4ENS5_IJNS4_1CILi2EEENSA_ILi1EEESC_EEEEENS5_IJNSA_ILi128EEESF_NSA_ILi64EEEEEENS_12float_e4m3_tENS5_IJlSC_lEEESI_SJ_NS4_8TiledMMAINS4_8MMA_AtomIJNS4_10MMA_TraitsINS4_25SM100_MMA_F8F6F4_2x1SM_SSEJSI_SI_fSF_SF_NS4_17integral_constantINS4_4UMMA5MajorELSQ_0EEESR_NSO_INSP_7ScaleInELSS_0EEEST_EEEEEENS4_6LayoutINS5_IJSC_SC_SC_EEENS5_IJNSA_ILi0EEESY_SY_EEEEENS5_IJNS4_10UnderscoreES11_S11_EEEEENS4_18SM100_TMA_2SM_LOADENS4_14ComposedLayoutINS4_7SwizzleILi2ELi4ELi3EEENS4_18smem_ptr_flag_bitsILi8EEENSW_INS5_IJNSA_ILi8EEESG_EEENS5_IJSG_SC_EEEEEEEvNS4_8identityES14_S1E_vS1F_EENS_8epilogue10collective18CollectiveEpilogueINS1H_23Sm100TmaWarpSpecializedILi2ELi2ELi32ELb0ELb0EEEJNS5_IJSG_SF_SG_EEENS5_IJNSW_ISG_SC_EENSW_INS5_IJNSA_ILi32EEESB_EEENS5_IJSC_SG_EEEEEEEESI_SJ_SI_SJ_NS1H_6fusion15FusionCallbacksIS1L_NS1T_13LinCombEltActINS1H_6thread4SiLuESI_fSI_fLNS_15FloatRoundStyleE2EEES1M_S1S_JEEENS4_5SM1004TMEM4LOAD26SM100_TMEM_LOAD_32dp32b32xENS4_13SM90_TMA_LOADENS15_INS16_ILi1ELi4ELi3EEES19_NSW_INS5_IJS1A_S1O_EEENS5_IJS1O_SC_EEEEEEENS4_39AutoVectorizingCopyWithAssumedAlignmentILi128EEENS4_14SM90_TMA_STOREES2A_S2C_S2C_EEEvvEEEEvNT_6ParamsE) ;  /* 0xffffff3c02107950 */ /* 0x000fea0003c3ffff */
        .weak           $__internal_2_$__cuda_sm10x_tcgen05_guardrail_trap_unallocated_columns_being_dealloced
        .type           $__internal_2_$__cuda_sm10x_tcgen05_guardrail_trap_unallocated_columns_being_dealloced,@function
        .size           $__internal_2_$__cuda_sm10x_tcgen05_guardrail_trap_unallocated_columns_being_dealloced,($__internal_3_$__cuda_sm20_rcp_rn_f32_slowpath - $__internal_2_$__cuda_sm10x_tcgen05_guardrail_trap_unallocated_columns_being_dealloced)
$__internal_2_$__cuda_sm10x_tcgen05_guardrail_trap_unallocated_columns_being_dealloced:
[----:B------:R-:W-:Y:S05]  /*c3c0*/  BPT.TRAP 0x1 ;  /* 0x000000040000795c */ /* 0x000fea0000300000 */
[----:B------:R-:W-:-:S04]  /*c3d0*/  HFMA2 R3, -RZ, RZ, 0, 0 ;  /* 0x00000000ff037431 */ /* 0x000fc800000001ff */
[----:B------:R-:W-:Y:S05]  /*c3e0*/  RET.REL.NODEC R2 `(_ZN7cutlass13device_kernelINS_4gemm6kernel13GemmUniversalIN4cute5tupleIJiiiiEEENS1_10collective13CollectiveMmaINS1_35MainloopSm100TmaUmmaWarpSpecializedILi26ELi2ELi4ENS5_IJNS4_1CILi2EEENSA_ILi1EEESC_EEEEENS5_IJNSA_ILi128EEESF_NSA_ILi64EEEEEENS_12float_e4m3_tENS5_IJlSC_lEEESI_SJ_NS4_8TiledMMAINS4_8MMA_AtomIJNS4_10MMA_TraitsINS4_25SM100_MMA_F8F6F4_2x1SM_SSEJSI_SI_fSF_SF_NS4_17integral_constantINS4_4UMMA5MajorELSQ_0EEESR_NSO_INSP_7ScaleInELSS_0EEEST_EEEEEENS4_6LayoutINS5_IJSC_SC_SC_EEENS5_IJNSA_ILi0EEESY_SY_EEEEENS5_IJNS4_10UnderscoreES11_S11_EEEEENS4_18SM100_TMA_2SM_LOADENS4_14ComposedLayoutINS4_7SwizzleILi2ELi4ELi3EEENS4_18smem_ptr_flag_bitsILi8EEENSW_INS5_IJNSA_ILi8EEESG_EEENS5_IJSG_SC_EEEEEEEvNS4_8identityES14_S1E_vS1F_EENS_8epilogue10collective18CollectiveEpilogueINS1H_23Sm100TmaWarpSpecializedILi2ELi2ELi32ELb0ELb0EEEJNS5_IJSG_SF_SG_EEENS5_IJNSW_ISG_SC_EENSW_INS5_IJNSA_ILi32EEESB_EEENS5_IJSC_SG_EEEEEEEESI_SJ_SI_SJ_NS1H_6fusion15FusionCallbacksIS1L_NS1T_13LinCombEltActINS1H_6thread4SiLuESI_fSI_fLNS_15FloatRoundStyleE2EEES1M_S1S_JEEENS4_5SM1004TMEM4LOAD26SM100_TMEM_LOAD_32dp32b32xENS4_13SM90_TMA_LOADENS15_INS16_ILi1ELi4ELi3EEES19_NSW_INS5_IJS1A_S1O_EEENS5_IJS1O_SC_EEEEEEENS4_39AutoVectorizingCopyWithAssumedAlignmentILi128EEENS4_14SM90_TMA_STOREES2A_S2C_S2C_EEEvvEEEEvNT_6ParamsE) ;  /* 0xffffff3c02047950 */ /* 0x000fea0003c3ffff */
        .weak           $__internal_3_$__cuda_sm20_rcp_rn_f32_slowpath
        .type           $__internal_3_$__cuda_sm20_rcp_rn_f32_slowpath,@function
        .size           $__internal_3_$__cuda_sm20_rcp_rn_f32_slowpath,(.L_x_331 - $__internal_3_$__cuda_sm20_rcp_rn_f32_slowpath)
$__internal_3_$__cuda_sm20_rcp_rn_f32_slowpath:
[----:B------:R-:W-:Y:S01]  /*c3f0*/  IMAD.SHL.U32 R79, R82, 0x2, RZ ;  /* 0x00000002524f7824 */ /* 0x000fe200078e00ff */
[----:B------:R-:W-:Y:S04]  /*c400*/  BSSY.RECONVERGENT B0, `(.L_x_326) ;  /* 0x0000030000007945 */ /* 0x000fe80003800200 */
[----:B------:R-:W-:-:S04]  /*c410*/  SHF.R.U32.HI R79, RZ, 0x18, R79 ;  /* 0x00000018ff4f7819 */ /* 0x000fc8000001164f */
[----:B------:R-:W-:-:S13]  /*c420*/  ISETP.NE.U32.AND P0, PT, R79, RZ, PT ;  /* 0x000000ff4f00720c */ /* 0x000fda0003f05070 */
[----:B------:R-:W-:Y:S05]  /*c430*/  @P0 BRA `(.L_x_327) ;  /* 0x0000000000280947 */ /* 0x000fea0003800000 */
[----:B------:R-:W-:-:S04]  /*c440*/  SHF.L.U32 R64, R82, 0x1, RZ ;  /* 0x0000000152407819 */ /* 0x000fc800000006ff */
[----:B------:R-:W-:-:S13]  /*c450*/  ISETP.NE.AND P0, PT, R64, RZ, PT ;  /* 0x000000ff4000720c */ /* 0x000fda0003f05270 */
[----:B------:R-:W-:Y:S01]  /*c460*/  @P0 FFMA R79, R82, 1.84467440737095516160e+19, RZ ;  /* 0x5f800000524f0823 */ /* 0x000fe200000000ff */
[----:B------:R-:W-:Y:S08]  /*c470*/  @!P0 MUFU.RCP R80, R82 ;  /* 0x0000005200508308 */ /* 0x000ff00000001000 */
[----:B------:R-:W1:Y:S02]  /*c480*/  @P0 MUFU.RCP R64, R79 ;  /* 0x0000004f00400308 */ /* 0x000e640000001000 */
[----:B-1----:R-:W-:-:S04]  /*c490*/  @P0 FFMA R79, R79, R64, -1 ;  /* 0xbf8000004f4f0423 */ /* 0x002fc80000000040 */
[----:B------:R-:W-:-:S04]  /*c4a0*/  @P0 FADD.FTZ R79, -R79, -RZ ;  /* 0x800000ff4f4f0221 */ /* 0x000fc80000010100 */
[----:B------:R-:W-:-:S04]  /*c4b0*/  @P0 FFMA R79, R64, R79, R64 ;  /* 0x0000004f404f0223 */ /* 0x000fc80000000040 */
[----:B------:R-:W-:Y:S01]  /*c4c0*/  @P0 FFMA R80, R79, 1.84467440737095516160e+19, RZ ;  /* 0x5f8000004f500823 */ /* 0x000fe200000000ff */
[----:B------:R-:W-:Y:S05]  /*c4d0*/  BRA `(.L_x_328) ;  /* 0x0000000000887947 */ /* 0x000fea0003800000 */
.L_x_327:
[----:B------:R-:W-:-:S04]  /*c4e0*/  IADD3 R64, PT, PT, R79, -0xfd, RZ ;  /* 0xffffff034f407810 */ /* 0x000fc80007ffe0ff */
[----:B------:R-:W-:-:S13]  /*c4f0*/  ISETP.GT.U32.AND P0, PT, R64, 0x1, PT ;  /* 0x000000014000780c */ /* 0x000fda0003f04070 */
[----:B------:R-:W-:Y:S05]  /*c500*/  @P0 BRA `(.L_x_329) ;  /* 0x0000000000780947 */ /* 0x000fea0003800000 */
[----:B------:R-:W-:Y:S01]  /*c510*/  LOP3.LUT R80, R82, 0x7fffff, RZ, 0xc0, !PT ;  /* 0x007fffff52507812 */ /* 0x000fe200078ec0ff */
[----:B------:R-:W-:-:S03]  /*c520*/  VIADD R79, R79, 0xffffff04 ;  /* 0xffffff044f4f7836 */ /* 0x000fc60000000000 */
[----:B------:R-:W-:-:S04]  /*c530*/  LOP3.LUT R80, R80, 0x3f800000, RZ, 0xfc, !PT ;  /* 0x3f80000050507812 */ /* 0x000fc800078efcff */
[----:B------:R-:W1:Y:S02]  /*c540*/  MUFU.RCP R83, R80 ;  /* 0x0000005000537308 */ /* 0x000e640000001000 */
[----:B-1----:R-:W-:-:S04]  /*c550*/  FFMA R80, R80, R83, -1 ;  /* 0xbf80000050507423 */ /* 0x002fc80000000053 */
[----:B------:R-:W-:-:S04]  /*c560*/  FADD.FTZ R80, -R80, -RZ ;  /* 0x800000ff50507221 */ /* 0x000fc80000010100 */
[CCC-:B------:R-:W-:Y:S01]  /*c570*/  FFMA.RM R84, R83.reuse, R80.reuse, R83.reuse ;  /* 0x0000005053547223 */ /* 0x1c0fe20000004053 */
[----:B------:R-:W-:-:S05]  /*c580*/  FFMA.RP R80, R83, R80, R83 ;  /* 0x0000005053507223 */ /* 0x000fca0000008053 */
[C---:B------:R-:W-:Y:S01]  /*c590*/  FSETP.NEU.FTZ.AND P0, PT, R84.reuse, R80, PT ;  /* 0x000000505400720b */ /* 0x040fe20003f1d000 */
[----:B------:R-:W-:Y:S01]  /*c5a0*/  IMAD.MOV.U32 R80, RZ, RZ, 0x3 ;  /* 0x00000003ff507424 */ /* 0x000fe200078e00ff */
[----:B------:R-:W-:Y:S02]  /*c5b0*/  LOP3.LUT R84, R84, 0x7fffff, RZ, 0xc0, !PT ;  /* 0x007fffff54547812 */ /* 0x000fe400078ec0ff */
[----:B------:R-:W-:Y:S02]  /*c5c0*/  SEL R83, RZ, 0xffffffff, !P0 ;  /* 0xffffffffff537807 */ /* 0x000fe40004000000 */
[----:B------:R-:W-:Y:S02]  /*c5d0*/  SHF.L.U32 R80, R80, R64, RZ ;  /* 0x0000004050507219 */ /* 0x000fe400000006ff */
[----:B------:R-:W-:Y:S01]  /*c5e0*/  LOP3.LUT R84, R84, 0x800000, RZ, 0xfc, !PT ;  /* 0x0080000054547812 */ /* 0x000fe200078efcff */
[----:B------:R-:W-:-:S03]  /*c5f0*/  IMAD.MOV R83, RZ, RZ, -R83 ;  /* 0x000000ffff537224 */ /* 0x000fc600078e0a53 */
[----:B------:R-:W-:Y:S02]  /*c600*/  LOP3.LUT R80, R80, R84, RZ, 0xc0, !PT ;  /* 0x0000005450507212 */ /* 0x000fe400078ec0ff */
[-C--:B------:R-:W-:Y:S02]  /*c610*/  LOP3.LUT P1, RZ, R83, R64.reuse, R84, 0xf8, !PT ;  /* 0x0000004053ff7212 */ /* 0x080fe4000782f854 */
[----:B------:R-:W-:Y:S02]  /*c620*/  SHF.R.U32.HI R80, RZ, R64, R80 ;  /* 0x00000040ff507219 */ /* 0x000fe40000011650 */
[----:B------:R-:W-:Y:S02]  /*c630*/  SHF.R.U32.HI R79, RZ, R79, R84 ;  /* 0x0000004fff4f7219 */ /* 0x000fe40000011654 */
[C---:B------:R-:W-:Y:S02]  /*c640*/  LOP3.LUT P2, RZ, R80.reuse, 0x1, RZ, 0xc0, !PT ;  /* 0x0000000150ff7812 */ /* 0x040fe4000784c0ff */
[----:B------:R-:W-:-:S04]  /*c650*/  LOP3.LUT P0, RZ, R80, 0x2, RZ, 0xc0, !PT ;  /* 0x0000000250ff7812 */ /* 0x000fc8000780c0ff */
[----:B------:R-:W-:-:S04]  /*c660*/  PLOP3.LUT P0, PT, P2, P1, P0, 0xe0, 0x0 ;  /* 0x000000000000781c */ /* 0x000fc80001703c00 */
[----:B------:R-:W-:-:S05]  /*c670*/  SEL R64, RZ, 0x1, !P0 ;  /* 0x00000001ff407807 */ /* 0x000fca0004000000 */
[----:B------:R-:W-:-:S05]  /*c680*/  IMAD.MOV R64, RZ, RZ, -R64 ;  /* 0x000000ffff407224 */ /* 0x000fca00078e0a40 */
[----:B------:R-:W-:-:S13]  /*c690*/  ISETP.GE.AND P0, PT, R64, RZ, PT ;  /* 0x000000ff4000720c */ /* 0x000fda0003f06270 */
[----:B------:R-:W-:Y:S01]  /*c6a0*/  @!P0 VIADD R79, R79, 0x1 ;  /* 0x000000014f4f8836 */ /* 0x000fe20000000000 */
[----:B------:R-:W-:-:S13]  /*c6b0*/  LOP3.LUT P0, RZ, R82, 0x7fffff, RZ, 0xc0, !PT ;  /* 0x007fffff52ff7812 */ /* 0x000fda000780c0ff */
[----:B------:R-:W-:-:S05]  /*c6c0*/  @!P0 IMAD.SHL.U32 R79, R79, 0x2, RZ ;  /* 0x000000024f4f8824 */ /* 0x000fca00078e00ff */
[----:B------:R-:W-:Y:S01]  /*c6d0*/  LOP3.LUT R80, R79, 0x80000000, R82, 0xf8, !PT ;  /* 0x800000004f507812 */ /* 0x000fe200078ef852 */
[----:B------:R-:W-:Y:S05]  /*c6e0*/  BRA `(.L_x_328) ;  /* 0x0000000000047947 */ /* 0x000fea0003800000 */
.L_x_329:
[----:B------:R1:W2:Y:S02]  /*c6f0*/  MUFU.RCP R80, R82 ;  /* 0x0000005200507308 */ /* 0x0002a40000001000 */
.L_x_328:
[----:B------:R-:W-:Y:S05]  /*c700*/  BSYNC.RECONVERGENT B0 ;  /* 0x0000000000007941 */ /* 0x000fea0003800200 */
.L_x_326:
[----:B--2---:R-:W-:Y:S02]  /*c710*/  MOV R64, R80 ;  /* 0x0000005000407202 */ /* 0x004fe40000000f00 */
[----:B------:R-:W-:Y:S01]  /*c720*/  MOV R80, R81 ;  /* 0x0000005100507202 */ /* 0x000fe20000000f00 */
[----:B------:R-:W-:-:S04]  /*c730*/  HFMA2 R81, -RZ, RZ, 0, 0 ;  /* 0x00000000ff517431 */ /* 0x000fc800000001ff */
[----:B-1----:R-:W-:Y:S05]  /*c740*/  RET.REL.NODEC R80 `(_ZN7cutlass13device_kernelINS_4gemm6kernel13GemmUniversalIN4cute5tupleIJiiiiEEENS1_10collective13CollectiveMmaINS1_35MainloopSm100TmaUmmaWarpSpecializedILi26ELi2ELi4ENS5_IJNS4_1CILi2EEENSA_ILi1EEESC_EEEEENS5_IJNSA_ILi128EEESF_NSA_ILi64EEEEEENS_12float_e4m3_tENS5_IJlSC_lEEESI_SJ_NS4_8TiledMMAINS4_8MMA_AtomIJNS4_10MMA_TraitsINS4_25SM100_MMA_F8F6F4_2x1SM_SSEJSI_SI_fSF_SF_NS4_17integral_constantINS4_4UMMA5MajorELSQ_0EEESR_NSO_INSP_7ScaleInELSS_0EEEST_EEEEEENS4_6LayoutINS5_IJSC_SC_SC_EEENS5_IJNSA_ILi0EEESY_SY_EEEEENS5_IJNS4_10UnderscoreES11_S11_EEEEENS4_18SM100_TMA_2SM_LOADENS4_14ComposedLayoutINS4_7SwizzleILi2ELi4ELi3EEENS4_18smem_ptr_flag_bitsILi8EEENSW_INS5_IJNSA_ILi8EEESG_EEENS5_IJSG_SC_EEEEEEEvNS4_8identityES14_S1E_vS1F_EENS_8epilogue10collective18CollectiveEpilogueINS1H_23Sm100TmaWarpSpecializedILi2ELi2ELi32ELb0ELb0EEEJNS5_IJSG_SF_SG_EEENS5_IJNSW_ISG_SC_EENSW_INS5_IJNSA_ILi32EEESB_EEENS5_IJSC_SG_EEEEEEEESI_SJ_SI_SJ_NS1H_6fusion15FusionCallbacksIS1L_NS1T_13LinCombEltActINS1H_6thread4SiLuESI_fSI_fLNS_15FloatRoundStyleE2EEES1M_S1S_JEEENS4_5SM1004TMEM4LOAD26SM100_TMEM_LOAD_32dp32b32xENS4_13SM90_TMA_LOADENS15_INS16_ILi1ELi4ELi3EEES19_NSW_INS5_IJS1A_S1O_EEENS5_IJS1O_SC_EEEEEEENS4_39AutoVectorizingCopyWithAssumedAlignmentILi128EEENS4_14SM90_TMA_STOREES2A_S2C_S2C_EEEvvEEEEvNT_6ParamsE) ;  /* 0xffffff38502c7950 */ /* 0x002fea0003c3ffff */
.L_x_330:
[----:B------:R-:W-:-:S00]  /*c750*/  BRA `(.L_x_330) ;  /* 0xfffffffc00fc7947 */ /* 0x000fc0000383ffff */
[----:B------:R-:W-:-:S00]  /*c760*/  NOP ;  /* 0x0000000000007918 */ /* 0x000fc00000000000 */
        /* <DEDUP_REMOVED lines=9> */
.L_x_331:


//--------------------- .nv.global.init           --------------------------
	.section	.nv.global.init,"aw",@progbits
.nv.global.init:
	.type		$str$27,@object
	.size		$str$27,($str$28 - $str$27)
$str$27:
        /*0000*/ 	.byte	0x28, 0x61, 0x64, 0x64, 0x72, 0x65, 0x73, 0x73, 0x20, 0x26, 0x20, 0x6d, 0x61, 0x73, 0x6b, 0x29
        /*0010*/ 	.byte	0x20, 0x3d, 0x3d, 0x20, 0x30, 0x00
	.type		$str$28,@object
	.size		$str$28,($str$26 - $str$28)
$str$28:
        /*0016*/ 	.byte	0x2f, 0x74, 0x6d, 0x70, 0x2f, 0x63, 0x75, 0x74, 0x6c, 0x61, 0x73, 0x73, 0x5f, 0x73, 0x77, 0x65
        /*0026*/ 	.byte	0x65, 0x70, 0x5f, 0x73, 0x72, 0x63, 0x2f, 0x69, 0x6e, 0x63, 0x6c, 0x75, 0x64, 0x65, 0x2f, 0x63
        /*0036*/ 	.byte	0x75, 0x74, 0x65, 0x2f, 0x70, 0x6f, 0x69, 0x6e, 0x74, 0x65, 0x72, 0x5f, 0x66, 0x6c, 0x61, 0x67
        /*0046*/ 	.byte	0x67, 0x65, 0x64, 0x2e, 0x68, 0x70, 0x70, 0x00
	.type		$str$26,@object
	.size		$str$26,($str$25 - $str$26)
$str$26:
        /*004e*/ 	.byte	0x2f, 0x74, 0x6d, 0x70, 0x2f, 0x63, 0x75, 0x74, 0x6c, 0x61, 0x73, 0x73, 0x5f, 0x73, 0x77, 0x65
        /*005e*/ 	.byte	0x65, 0x70, 0x5f, 0x73, 0x72, 0x63, 0x2f, 0x69, 0x6e, 0x63, 0x6c, 0x75, 0x64, 0x65, 0x2f, 0x63
        /*006e*/ 	.byte	0x75, 0x74, 0x65, 0x2f, 0x61, 0x74, 0x6f, 0x6d, 0x2f, 0x63, 0x6f, 0x70, 0x79, 0x5f, 0x74, 0x72
        /*007e*/ 	.byte	0x61, 0x69, 0x74, 0x73, 0x5f, 0x73, 0x6d, 0x31, 0x30, 0x30, 0x2e, 0x68, 0x70, 0x70, 0x00
	.type		$str$25,@object
	.size		$str$25,(__unnamed_1 - $str$25)
$str$25:
        /*008d*/ 	.byte	0x28, 0x28, 0x75, 0x69, 0x6e, 0x74, 0x33, 0x32, 0x5f, 0x74, 0x28, 0x74, 0x68, 0x72, 0x65, 0x61
        /*009d*/ 	.byte	0x64, 0x49, 0x64, 0x78, 0x2e, 0x78, 0x29, 0x20, 0x2f, 0x20, 0x33, 0x32, 0x29, 0x20, 0x25, 0x20
        /*00ad*/ 	.byte	0x34, 0x29, 0x20, 0x3d, 0x3d, 0x20, 0x28, 0x28, 0x28, 0x74, 0x6d, 0x65, 0x6d, 0x5f, 0x61, 0x64
        /*00bd*/ 	.byte	0x64, 0x72, 0x20, 0x3e, 0x3e, 0x20, 0x31, 0x36, 0x29, 0x20, 0x2f, 0x20, 0x33, 0x32, 0x29, 0x20
        /*00cd*/ 	.byte	0x25, 0x20, 0x34, 0x29, 0x00
	.type		__unnamed_1,@object
	.size		__unnamed_1,(__unnamed_2 - __unnamed_1)
__unnamed_1:
        /*00d2*/ 	.byte	0x61, 0x75, 0x74, 0x6f, 0x20, 0x63, 0x75, 0x74, 0x65, 0x3a, 0x3a, 0x61, 0x73, 0x5f, 0x70, 0x6f
        /* <DEDUP_REMOVED lines=24> */
        /*0262*/ 	.byte	0x3a, 0x3a, 0x43, 0x3c, 0x34, 0x30, 0x39, 0x36, 0x3e, 0x3e, 0x3e, 0x3e, 0x5d, 0x00
	.type		__unnamed_2,@object
	.size		__unnamed_2,(.L_2 - __unnamed_2)
__unnamed_2:
        /* <DEDUP_REMOVED lines=40> */
        /*04f0*/ 	.byte	0x74, 0x65, 0x3a, 0x3a, 0x43, 0x3c, 0x30, 0x3e, 0x3e, 0x3e, 0x3e, 0x5d, 0x00
.L_2:


//--------------------- .nv.shared._ZN7cutlass13device_kernelINS_4gemm6kernel13GemmUniversalIN4cute5tupleIJiiiiEEENS1_10collective13CollectiveMmaINS1_35MainloopSm100TmaUmmaWarpSpecializedILi26ELi2ELi4ENS5_IJNS4_1CILi2EEENSA_ILi1EEESC_EEEEENS5_IJNSA_ILi128EEESF_NSA_ILi64EEEEEENS_12float_e4m3_tENS5_IJlSC_lEEESI_SJ_NS4_8TiledMMAINS4_8MMA_AtomIJNS4_10MMA_TraitsINS4_25SM100_MMA_F8F6F4_2x1SM_SSEJSI_SI_fSF_SF_NS4_17integral_constantINS4_4UMMA5MajorELSQ_0EEESR_NSO_INSP_7ScaleInELSS_0EEEST_EEEEEENS4_6LayoutINS5_IJSC_SC_SC_EEENS5_IJNSA_ILi0EEESY_SY_EEEEENS5_IJNS4_10UnderscoreES11_S11_EEEEENS4_18SM100_TMA_2SM_LOADENS4_14ComposedLayoutINS4_7SwizzleILi2ELi4ELi3EEENS4_18smem_ptr_flag_bitsILi8EEENSW_INS5_IJNSA_ILi8EEESG_EEENS5_IJSG_SC_EEEEEEEvNS4_8identityES14_S1E_vS1F_EENS_8epilogue10collective18CollectiveEpilogueINS1H_23Sm100TmaWarpSpecializedILi2ELi2ELi32ELb0ELb0EEEJNS5_IJSG_SF_SG_EEENS5_IJNSW_ISG_SC_EENSW_INS5_IJNSA_ILi32EEESB_EEENS5_IJSC_SG_EEEEEEEESI_SJ_SI_SJ_NS1H_6fusion15FusionCallbacksIS1L_NS1T_13LinCombEltActINS1H_6thread4SiLuESI_fSI_fLNS_15FloatRoundStyleE2EEES1M_S1S_JEEENS4_5SM1004TMEM4LOAD26SM100_TMEM_LOAD_32dp32b32xENS4_13SM90_TMA_LOADENS15_INS16_ILi1ELi4ELi3EEES19_NSW_INS5_IJS1A_S1O_EEENS5_IJS1O_SC_EEEEEEENS4_39AutoVectorizingCopyWithAssumedAlignmentILi128EEENS4_14SM90_TMA_STOREES2A_S2C_S2C_EEEvvEEEEvNT_6ParamsE --------------------------
	.section	.nv.shared._ZN7cutlass13device_kernelINS_4gemm6kernel13GemmUniversalIN4cute5tupleIJiiiiEEENS1_10collective13CollectiveMmaINS1_35MainloopSm100TmaUmmaWarpSpecializedILi26ELi2ELi4ENS5_IJNS4_1CILi2EEENSA_ILi1EEESC_EEEEENS5_IJNSA_ILi128EEESF_NSA_ILi64EEEEEENS_12float_e4m3_tENS5_IJlSC_lEEESI_SJ_NS4_8TiledMMAINS4_8MMA_AtomIJNS4_10MMA_TraitsINS4_25SM100_MMA_F8F6F4_2x1SM_SSEJSI_SI_fSF_SF_NS4_17integral_constantINS4_4UMMA5MajorELSQ_0EEESR_NSO_INSP_7ScaleInELSS_0EEEST_EEEEEENS4_6LayoutINS5_IJSC_SC_SC_EEENS5_IJNSA_ILi0EEESY_SY_EEEEENS5_IJNS4_10UnderscoreES11_S11_EEEEENS4_18SM100_TMA_2SM_LOADENS4_14ComposedLayoutINS4_7SwizzleILi2ELi4ELi3EEENS4_18smem_ptr_flag_bitsILi8EEENSW_INS5_IJNSA_ILi8EEESG_EEENS5_IJSG_SC_EEEEEEEvNS4_8identityES14_S1E_vS1F_EENS_8epilogue10collective18CollectiveEpilogueINS1H_23Sm100TmaWarpSpecializedILi2ELi2ELi32ELb0ELb0EEEJNS5_IJSG_SF_SG_EEENS5_IJNSW_ISG_SC_EENSW_INS5_IJNSA_ILi32EEESB_EEENS5_IJSC_SG_EEEEEEEESI_SJ_SI_SJ_NS1H_6fusion15FusionCallbacksIS1L_NS1T_13LinCombEltActINS1H_6thread4SiLuESI_fSI_fLNS_15FloatRoundStyleE2EEES1M_S1S_JEEENS4_5SM1004TMEM4LOAD26SM100_TMEM_LOAD_32dp32b32xENS4_13SM90_TMA_LOADENS15_INS16_ILi1ELi4ELi3EEES19_NSW_INS5_IJS1A_S1O_EEENS5_IJS1O_SC_EEEEEEENS4_39AutoVectorizingCopyWithAssumedAlignmentILi128EEENS4_14SM90_TMA_STOREES2A_S2C_S2C_EEEvvEEEEvNT_6ParamsE,"aw",@nobits
	.sectionflags	@""
	.align	16
	.zero		1024


//--------------------- .nv.shared.reserved.0     --------------------------
	.section	.nv.shared.reserved.0,"aw",@nobits
	.weak		__nv_reservedSMEM_offset_0_alias
	.size		__nv_reservedSMEM_offset_0_alias, 0, 64
	.other		__nv_reservedSMEM_offset_0_alias,@"STO_CUDA_RESERVED_SHARED STV_DEFAULT"
__nv_reservedSMEM_offset_0_alias:
	.zero		0
.nv.shared.reserved.0:
	.zero		64
	.weak		__nv_reservedSMEM_tcgen05_partition
	.type		__nv_reservedSMEM_tcgen05_partition,@object
	.size		__nv_reservedSMEM_tcgen05_partition,(.L_0 - __nv_reservedSMEM_tcgen05_partition)
__nv_reservedSMEM_tcgen05_partition:
	.zero		32
.L_0:


//--------------------- .nv.global                --------------------------
	.section	.nv.global,"aw",@nobits
.nv.global:
	.type		_ZN39_INTERNAL_eca30f65_4_k_cu_c47e0a18_29284cute1_E,@object
	.size		_ZN39_INTERNAL_eca30f65_4_k_cu_c47e0a18_29284cute1_E,(_ZN39_INTERNAL_eca30f65_4_k_cu_c47e0a18_29284cuda3std3__45__cpo6cbeginE - _ZN39_INTERNAL_eca30f65_4_k_cu_c47e0a18_29284cute1_E)
_ZN39_INTERNAL_eca30f65_4_k_cu_c47e0a18_29284cute1_E:
	.zero		1
	.type		_ZN39_INTERNAL_eca30f65_4_k_cu_c47e0a18_29284cuda3std3__45__cpo6cbeginE,@object
	.size		_ZN39_INTERNAL_eca30f65_4_k_cu_c47e0a18_29284cuda3std3__45__cpo6cbeginE,(_ZN39_INTERNAL_eca30f65_4_k_cu_c47e0a18_29284cuda3std3__48in_placeE - _ZN39_INTERNAL_eca30f65_4_k_cu_c47e0a18_29284cuda3std3__45__cpo6cbeginE)
_ZN39_INTERNAL_eca30f65_4_k_cu_c47e0a18_29284cuda3std3__45__cpo6cbeginE:
	.zero		1
	.type		_ZN39_INTERNAL_eca30f65_4_k_cu_c47e0a18_29284cuda3std3__48in_placeE,@object
	.size		_ZN39_INTERNAL_eca30f65_4_k_cu_c47e0a18_29284cuda3std3__48in_placeE,(_ZN39_INTERNAL_eca30f65_4_k_cu_c47e0a18_29284cuda3std6ranges3__45__cpo9iter_moveE - _ZN39_INTERNAL_eca30f65_4_k_cu_c47e0a18_29284cuda3std3__48in_placeE)
_ZN39_INTERNAL_eca30f65_4_k_cu_c47e0a18_29284cuda3std3__48in_placeE:
	.zero		1
	.type		_ZN39_INTERNAL_eca30f65_4_k_cu_c47e0a18_29284cuda3std6ranges3__45__cpo9iter_moveE,@object
	.size		_ZN39_INTERNAL_eca30f65_4_k_cu_c47e0a18_29284cuda3std6ranges3__45__cpo9iter_moveE,(_ZN39_INTERNAL_eca30f65_4_k_cu_c47e0a18_29284cuda3std3__45__cpo5beginE - _ZN39_INTERNAL_eca30f65_4_k_cu_c47e0a18_29284cuda3std6ranges3__45__cpo9iter_moveE)
_ZN39_INTERNAL_eca30f65_4_k_cu_c47e0a18_29284cuda3std6ranges3__45__cpo9iter_moveE:
	.zero		1
	.type		_ZN39_INTERNAL_eca30f65_4_k_cu_c47e0a18_29284cuda3std3__45__cpo5beginE,@object
	.size		_ZN39_INTERNAL_eca30f65_4_k_cu_c47e0a18_29284cuda3std3__45__cpo5beginE,(_ZN39_INTERNAL_eca30f65_4_k_cu_c47e0a18_29284cuda3std3__441_GLOBAL__N__eca30f65_4_k_cu_c47e0a18_29286ignoreE - _ZN39_INTERNAL_eca30f65_4_k_cu_c47e0a18_29284cuda3std3__45__cpo5beginE)
_ZN39_INTERNAL_eca30f65_4_k_cu_c47e0a18_29284cuda3std3__45__cpo5beginE:
	.zero		1
	.type		_ZN39_INTERNAL_eca30f65_4_k_cu_c47e0a18_29284cuda3std3__441_GLOBAL__N__eca30f65_4_k_cu_c47e0a18_29286ignoreE,@object
	.size		_ZN39_INTERNAL_eca30f65_4_k_cu_c47e0a18_29284cuda3std3__441_GLOBAL__N__eca30f65_4_k_cu_c47e0a18_29286ignoreE,(_ZN39_INTERNAL_eca30f65_4_k_cu_c47e0a18_29284cute7productE - _ZN39_INTERNAL_eca30f65_4_k_cu_c47e0a18_29284cuda3std3__441_GLOBAL__N__eca30f65_4_k_cu_c47e0a18_29286ignoreE)
_ZN39_INTERNAL_eca30f65_4_k_cu_c47e0a18_29284cuda3std3__441_GLOBAL__N__eca30f65_4_k_cu_c47e0a18_29286ignoreE:
	.zero		1
	.type		_ZN39_INTERNAL_eca30f65_4_k_cu_c47e0a18_29284cute7productE,@object
	.size		_ZN39_INTERNAL_eca30f65_4_k_cu_c47e0a18_29284cute7productE,(_ZN39_INTERNAL_eca30f65_4_k_cu_c47e0a18_29284cuda3std3__45__cpo3endE - _ZN39_INTERNAL_eca30f65_4_k_cu_c47e0a18_29284cute7productE)
_ZN39_INTERNAL_eca30f65_4_k_cu_c47e0a18_29284cute7productE:
	.zero		1
	.type		_ZN39_INTERNAL_eca30f65_4_k_cu_c47e0a18_29284cuda3std3__45__cpo3endE,@object
	.size		_ZN39_INTERNAL_eca30f65_4_k_cu_c47e0a18_29284cuda3std3__45__cpo3endE,(_ZN39_INTERNAL_eca30f65_4_k_cu_c47e0a18_29284cuda3std3__419piecewise_constructE - _ZN39_INTERNAL_eca30f65_4_k_cu_c47e0a18_29284cuda3std3__45__cpo3endE)
_ZN39_INTERNAL_eca30f65_4_k_cu_c47e0a18_29284cuda3std3__45__cpo3endE:
	.zero		1
	.type		_ZN39_INTERNAL_eca30f65_4_k_cu_c47e0a18_29284cuda3std3__419piecewise_constructE,@object
	.size		_ZN39_INTERNAL_eca30f65_4_k_cu_c47e0a18_29284cuda3std3__419piecewise_constructE,(_ZN39_INTERNAL_eca30f65_4_k_cu_c47e0a18_29284cuda3std3__45__cpo4cendE - _ZN39_INTERNAL_eca30f65_4_k_cu_c47e0a18_29284cuda3std3__419piecewise_constructE)
_ZN39_INTERNAL_eca30f65_4_k_cu_c47e0a18_29284cuda3std3__419piecewise_constructE:
	.zero		1
	.type		_ZN39_INTERNAL_eca30f65_4_k_cu_c47e0a18_29284cuda3std3__45__cpo4cendE,@object
	.size		_ZN39_INTERNAL_eca30f65_4_k_cu_c47e0a18_29284cuda3std3__45__cpo4cendE,(_ZN39_INTERNAL_eca30f65_4_k_cu_c47e0a18_29284cuda3std6ranges3__45__cpo4swapE - _ZN39_INTERNAL_eca30f65_4_k_cu_c47e0a18_29284cuda3std3__45__cpo4cendE)
_ZN39_INTERNAL_eca30f65_4_k_cu_c47e0a18_29284cuda3std3__45__cpo4cendE:
	.zero		1
	.type		_ZN39_INTERNAL_eca30f65_4_k_cu_c47e0a18_29284cuda3std6ranges3__45__cpo4swapE,@object
	.size		_ZN39_INTERNAL_eca30f65_4_k_cu_c47e0a18_29284cuda3std6ranges3__45__cpo4swapE,(.L_10 - _ZN39_INTERNAL_eca30f65_4_k_cu_c47e0a18_29284cuda3std6ranges3__45__cpo4swapE)
_ZN39_INTERNAL_eca30f65_4_k_cu_c47e0a18_29284cuda3std6ranges3__45__cpo4swapE:
	.zero		1
.L_10:


//--------------------- .nv.constant0._ZN7cutlass13device_kernelINS_4gemm6kernel13GemmUniversalIN4cute5tupleIJiiiiEEENS1_10collective13CollectiveMmaINS1_35MainloopSm100TmaUmmaWarpSpecializedILi26ELi2ELi4ENS5_IJNS4_1CILi2EEENSA_ILi1EEESC_EEEEENS5_IJNSA_ILi128EEESF_NSA_ILi64EEEEEENS_12float_e4m3_tENS5_IJlSC_lEEESI_SJ_NS4_8TiledMMAINS4_8MMA_AtomIJNS4_10MMA_TraitsINS4_25SM100_MMA_F8F6F4_2x1SM_SSEJSI_SI_fSF_SF_NS4_17integral_constantINS4_4UMMA5MajorELSQ_0EEESR_NSO_INSP_7ScaleInELSS_0EEEST_EEEEEENS4_6LayoutINS5_IJSC_SC_SC_EEENS5_IJNSA_ILi0EEESY_SY_EEEEENS5_IJNS4_10UnderscoreES11_S11_EEEEENS4_18SM100_TMA_2SM_LOADENS4_14ComposedLayoutINS4_7SwizzleILi2ELi4ELi3EEENS4_18smem_ptr_flag_bitsILi8EEENSW_INS5_IJNSA_ILi8EEESG_EEENS5_IJSG_SC_EEEEEEEvNS4_8identityES14_S1E_vS1F_EENS_8epilogue10collective18CollectiveEpilogueINS1H_23Sm100TmaWarpSpecializedILi2ELi2ELi32ELb0ELb0EEEJNS5_IJSG_SF_SG_EEENS5_IJNSW_ISG_SC_EENSW_INS5_IJNSA_ILi32EEESB_EEENS5_IJSC_SG_EEEEEEEESI_SJ_SI_SJ_NS1H_6fusion15FusionCallbacksIS1L_NS1T_13LinCombEltActINS1H_6thread4SiLuESI_fSI_fLNS_15FloatRoundStyleE2EEES1M_S1S_JEEENS4_5SM1004TMEM4LOAD26SM100_TMEM_LOAD_32dp32b32xENS4_13SM90_TMA_LOADENS15_INS16_ILi1ELi4ELi3EEES19_NSW_INS5_IJS1A_S1O_EEENS5_IJS1O_SC_EEEEEEENS4_39AutoVectorizingCopyWithAssumedAlignmentILi128EEENS4_14SM90_TMA_STOREES2A_S2C_S2C_EEEvvEEEEvNT_6ParamsE --------------------------
	.section	.nv.constant0._ZN7cutlass13device_kernelINS_4gemm6kernel13GemmUniversalIN4cute5tupleIJiiiiEEENS1_10collective13CollectiveMmaINS1_35MainloopSm100TmaUmmaWarpSpecializedILi26ELi2ELi4ENS5_IJNS4_1CILi2EEENSA_ILi1EEESC_EEEEENS5_IJNSA_ILi128EEESF_NSA_ILi64EEEEEENS_12float_e4m3_tENS5_IJlSC_lEEESI_SJ_NS4_8TiledMMAINS4_8MMA_AtomIJNS4_10MMA_TraitsINS4_25SM100_MMA_F8F6F4_2x1SM_SSEJSI_SI_fSF_SF_NS4_17integral_constantINS4_4UMMA5MajorELSQ_0EEESR_NSO_INSP_7ScaleInELSS_0EEEST_EEEEEENS4_6LayoutINS5_IJSC_SC_SC_EEENS5_IJNSA_ILi0EEESY_SY_EEEEENS5_IJNS4_10UnderscoreES11_S11_EEEEENS4_18SM100_TMA_2SM_LOADENS4_14ComposedLayoutINS4_7SwizzleILi2ELi4ELi3EEENS4_18smem_ptr_flag_bitsILi8EEENSW_INS5_IJNSA_ILi8EEESG_EEENS5_IJSG_SC_EEEEEEEvNS4_8identityES14_S1E_vS1F_EENS_8epilogue10collective18CollectiveEpilogueINS1H_23Sm100TmaWarpSpecializedILi2ELi2ELi32ELb0ELb0EEEJNS5_IJSG_SF_SG_EEENS5_IJNSW_ISG_SC_EENSW_INS5_IJNSA_ILi32EEESB_EEENS5_IJSC_SG_EEEEEEEESI_SJ_SI_SJ_NS1H_6fusion15FusionCallbacksIS1L_NS1T_13LinCombEltActINS1H_6thread4SiLuESI_fSI_fLNS_15FloatRoundStyleE2EEES1M_S1S_JEEENS4_5SM1004TMEM4LOAD26SM100_TMEM_LOAD_32dp32b32xENS4_13SM90_TMA_LOADENS15_INS16_ILi1ELi4ELi3EEES19_NSW_INS5_IJS1A_S1O_EEENS5_IJS1O_SC_EEEEEEENS4_39AutoVectorizingCopyWithAssumedAlignmentILi128EEENS4_14SM90_TMA_STOREES2A_S2C_S2C_EEEvvEEEEvNT_6ParamsE,"a",@progbits
	.sectionflags	@""
	.align	4
.nv.constant0._ZN7cutlass13device_kernelINS_4gemm6kernel13GemmUniversalIN4cute5tupleIJiiiiEEENS1_10collective13CollectiveMmaINS1_35MainloopSm100TmaUmmaWarpSpecializedILi26ELi2ELi4ENS5_IJNS4_1CILi2EEENSA_ILi1EEESC_EEEEENS5_IJNSA_ILi128EEESF_NSA_ILi64EEEEEENS_12float_e4m3_tENS5_IJlSC_lEEESI_SJ_NS4_8TiledMMAINS4_8MMA_AtomIJNS4_10MMA_TraitsINS4_25SM100_MMA_F8F6F4_2x1SM_SSEJSI_SI_fSF_SF_NS4_17integral_constantINS4_4UMMA5MajorELSQ_0EEESR_NSO_INSP_7ScaleInELSS_0EEEST_EEEEEENS4_6LayoutINS5_IJSC_SC_SC_EEENS5_IJNSA_ILi0EEESY_SY_EEEEENS5_IJNS4_10UnderscoreES11_S11_EEEEENS4_18SM100_TMA_2SM_LOADENS4_14ComposedLayoutINS4_7SwizzleILi2ELi4ELi3EEENS4_18smem_ptr_flag_bitsILi8EEENSW_INS5_IJNSA_ILi8EEESG_EEENS5_IJSG_SC_EEEEEEEvNS4_8identityES14_S1E_vS1F_EENS_8epilogue10collective18CollectiveEpilogueINS1H_23Sm100TmaWarpSpecializedILi2ELi2ELi32ELb0ELb0EEEJNS5_IJSG_SF_SG_EEENS5_IJNSW_ISG_SC_EENSW_INS5_IJNSA_ILi32EEESB_EEENS5_IJSC_SG_EEEEEEEESI_SJ_SI_SJ_NS1H_6fusion15FusionCallbacksIS1L_NS1T_13LinCombEltActINS1H_6thread4SiLuESI_fSI_fLNS_15FloatRoundStyleE2EEES1M_S1S_JEEENS4_5SM1004TMEM4LOAD26SM100_TMEM_LOAD_32dp32b32xENS4_13SM90_TMA_LOADENS15_INS16_ILi1ELi4ELi3EEES19_NSW_INS5_IJS1A_S1O_EEENS5_IJS1O_SC_EEEEEEENS4_39AutoVectorizingCopyWithAssumedAlignmentILi128EEENS4_14SM90_TMA_STOREES2A_S2C_S2C_EEEvvEEEEvNT_6ParamsE:
	.zero		2944


//--------------------- SYMBOLS --------------------------

	.type		.nv.reservedSmem.offset0,@object
	.size		.nv.reservedSmem.offset0,0x4
	.type		.nv.reservedSmem.cap,@object
	.size		.nv.reservedSmem.cap,0x4
	.type		__assertfail,@function
